//
// Generated by NVIDIA NVVM Compiler
//
// Compiler Build ID: CL-36424714
// Cuda compilation tools, release 13.0, V13.0.88
// Based on NVVM 20.0.0
//

.version 9.0
.target sm_100
.address_size 64

	// .globl	my_kernel_kernel0
// _ZZ17my_kernel_kernel0E18PaddedInput_shared has been demoted
// _ZZ17my_kernel_kernel0E18placeholder_shared has been demoted

.visible .entry my_kernel_kernel0(
	.param .u64 .ptr .align 1 my_kernel_kernel0_param_0,
	.param .u64 .ptr .align 1 my_kernel_kernel0_param_1,
	.param .u64 .ptr .align 1 my_kernel_kernel0_param_2,
	.param .u64 .ptr .align 1 my_kernel_kernel0_param_3
)
{
	.reg .pred 	%p<16>;
	.reg .b16 	%rs<58>;
	.reg .b32 	%r<85>;
	.reg .b32 	%f<501>;
	.reg .b64 	%rd<27>;
	// demoted variable
	.shared .align 4 .b8 _ZZ17my_kernel_kernel0E18PaddedInput_shared[18720];
	// demoted variable
	.shared .align 4 .b8 _ZZ17my_kernel_kernel0E18placeholder_shared[26624];
	ld.param.u64 	%rd6, [my_kernel_kernel0_param_0];
	cvta.to.global.u64 	%rd1, %rd6;
	mov.u32 	%r1, %tid.x;
	mov.u32 	%r2, %ctaid.x;
	mul.hi.u32 	%r22, %r2, 1717986919;
	shr.u32 	%r3, %r22, 1;
	cvt.u16.u32 	%rs3, %r1;
	mul.hi.u16 	%rs1, %rs3, 2731;
	mul.lo.s16 	%rs4, %rs1, 468;
	mul.lo.s16 	%rs5, %rs1, 24;
	sub.s16 	%rs2, %rs3, %rs5;
	shr.u16 	%rs6, %rs2, 3;
	mad.lo.s16 	%rs7, %rs6, 52, %rs4;
	cvt.u32.u16 	%r4, %rs7;
	mov.b32 	%r81, 0;
	mov.f32 	%f453, 0f00000000;
	mul.lo.s32 	%r24, %r2, 2496;
	mad.lo.s32 	%r25, %r3, 361920, %r24;
	mov.f32 	%f454, %f453;
	mov.f32 	%f455, %f453;
	mov.f32 	%f456, %f453;
	mov.f32 	%f457, %f453;
	mov.f32 	%f458, %f453;
	mov.f32 	%f459, %f453;
	mov.f32 	%f460, %f453;
	mov.f32 	%f461, %f453;
	mov.f32 	%f462, %f453;
	mov.f32 	%f463, %f453;
	mov.f32 	%f464, %f453;
	mov.f32 	%f465, %f453;
	mov.f32 	%f466, %f453;
	mov.f32 	%f467, %f453;
	mov.f32 	%f468, %f453;
	mov.f32 	%f469, %f453;
	mov.f32 	%f470, %f453;
	mov.f32 	%f471, %f453;
	mov.f32 	%f472, %f453;
	mov.f32 	%f473, %f453;
	mov.f32 	%f474, %f453;
	mov.f32 	%f475, %f453;
	mov.f32 	%f476, %f453;
	mov.f32 	%f477, %f453;
	mov.f32 	%f478, %f453;
	mov.f32 	%f479, %f453;
	mov.f32 	%f480, %f453;
	mov.f32 	%f481, %f453;
	mov.f32 	%f482, %f453;
	mov.f32 	%f483, %f453;
	mov.f32 	%f484, %f453;
	mov.f32 	%f485, %f453;
	mov.f32 	%f486, %f453;
	mov.f32 	%f487, %f453;
	mov.f32 	%f488, %f453;
	mov.f32 	%f489, %f453;
	mov.f32 	%f490, %f453;
	mov.f32 	%f491, %f453;
	mov.f32 	%f492, %f453;
	mov.f32 	%f493, %f453;
	mov.f32 	%f494, %f453;
	mov.f32 	%f495, %f453;
	mov.f32 	%f496, %f453;
	mov.f32 	%f497, %f453;
	mov.f32 	%f498, %f453;
	mov.f32 	%f499, %f453;
	mov.f32 	%f500, %f453;
$L__BB0_1:
	bar.sync 	0;
	mad.lo.s32 	%r6, %r81, 52, %r25;
	mov.b32 	%r82, 0;
$L__BB0_2:
	mad.lo.s32 	%r8, %r82, 240, %r1;
	setp.gt.u32 	%p2, %r8, 4679;
	shl.b32 	%r26, %r8, 2;
	mov.u32 	%r27, _ZZ17my_kernel_kernel0E18PaddedInput_shared;
	add.s32 	%r9, %r27, %r26;
	@%p2 bra 	$L__BB0_4;
	cvt.u16.u32 	%rs8, %r8;
	shr.u16 	%rs9, %rs8, 2;
	mul.hi.u16 	%rs10, %rs9, 3361;
	shr.u16 	%rs11, %rs10, 1;
	mul.wide.u16 	%r28, %rs11, 12480;
	mul.lo.s16 	%rs12, %rs11, 156;
	sub.s16 	%rs13, %rs8, %rs12;
	mul.lo.s16 	%rs14, %rs13, 79;
	shr.u16 	%rs15, %rs14, 12;
	mul.wide.u16 	%r29, %rs15, 832;
	mul.hi.u16 	%rs16, %rs8, 20165;
	shr.u16 	%rs17, %rs16, 4;
	mul.lo.s16 	%rs18, %rs17, 52;
	sub.s16 	%rs19, %rs8, %rs18;
	cvt.u32.u16 	%r30, %rs19;
	add.s32 	%r31, %r6, %r30;
	add.s32 	%r32, %r31, %r28;
	add.s32 	%r33, %r32, %r29;
	mul.wide.u32 	%rd7, %r33, 4;
	add.s64 	%rd8, %rd1, %rd7;
	ld.global.nc.f32 	%f194, [%rd8];
	st.shared.f32 	[%r9], %f194;
$L__BB0_4:
	add.s32 	%r10, %r8, 240;
	setp.gt.u32 	%p3, %r10, 4679;
	@%p3 bra 	$L__BB0_6;
	cvt.u16.u32 	%rs20, %r10;
	shr.u16 	%rs21, %rs20, 2;
	mul.hi.u16 	%rs22, %rs21, 3361;
	shr.u16 	%rs23, %rs22, 1;
	mul.wide.u16 	%r34, %rs23, 12480;
	mul.lo.s16 	%rs24, %rs23, 156;
	sub.s16 	%rs25, %rs20, %rs24;
	mul.lo.s16 	%rs26, %rs25, 79;
	shr.u16 	%rs27, %rs26, 12;
	mul.wide.u16 	%r35, %rs27, 832;
	mul.hi.u16 	%rs28, %rs20, 20165;
	shr.u16 	%rs29, %rs28, 4;
	mul.lo.s16 	%rs30, %rs29, 52;
	sub.s16 	%rs31, %rs20, %rs30;
	cvt.u32.u16 	%r36, %rs31;
	add.s32 	%r37, %r6, %r36;
	add.s32 	%r38, %r37, %r34;
	add.s32 	%r39, %r38, %r35;
	mul.wide.u32 	%rd9, %r39, 4;
	add.s64 	%rd10, %rd1, %rd9;
	ld.global.nc.f32 	%f195, [%rd10];
	st.shared.f32 	[%r9+960], %f195;
$L__BB0_6:
	add.s32 	%r11, %r8, 480;
	setp.gt.u32 	%p4, %r11, 4679;
	@%p4 bra 	$L__BB0_8;
	cvt.u16.u32 	%rs32, %r11;
	shr.u16 	%rs33, %rs32, 2;
	mul.hi.u16 	%rs34, %rs33, 3361;
	shr.u16 	%rs35, %rs34, 1;
	mul.wide.u16 	%r40, %rs35, 12480;
	mul.lo.s16 	%rs36, %rs35, 156;
	sub.s16 	%rs37, %rs32, %rs36;
	mul.lo.s16 	%rs38, %rs37, 79;
	shr.u16 	%rs39, %rs38, 12;
	mul.wide.u16 	%r41, %rs39, 832;
	mul.hi.u16 	%rs40, %rs32, 20165;
	shr.u16 	%rs41, %rs40, 4;
	mul.lo.s16 	%rs42, %rs41, 52;
	sub.s16 	%rs43, %rs32, %rs42;
	cvt.u32.u16 	%r42, %rs43;
	add.s32 	%r43, %r6, %r42;
	add.s32 	%r44, %r43, %r40;
	add.s32 	%r45, %r44, %r41;
	mul.wide.u32 	%rd11, %r45, 4;
	add.s64 	%rd12, %rd1, %rd11;
	ld.global.nc.f32 	%f196, [%rd12];
	st.shared.f32 	[%r9+1920], %f196;
$L__BB0_8:
	add.s32 	%r12, %r8, 720;
	setp.gt.u32 	%p5, %r12, 4679;
	@%p5 bra 	$L__BB0_10;
	cvt.u16.u32 	%rs44, %r12;
	shr.u16 	%rs45, %rs44, 2;
	mul.hi.u16 	%rs46, %rs45, 3361;
	shr.u16 	%rs47, %rs46, 1;
	mul.wide.u16 	%r46, %rs47, 12480;
	mul.lo.s16 	%rs48, %rs47, 156;
	sub.s16 	%rs49, %rs44, %rs48;
	mul.lo.s16 	%rs50, %rs49, 79;
	shr.u16 	%rs51, %rs50, 12;
	mul.wide.u16 	%r47, %rs51, 832;
	mul.hi.u16 	%rs52, %rs44, 20165;
	shr.u16 	%rs53, %rs52, 4;
	mul.lo.s16 	%rs54, %rs53, 52;
	sub.s16 	%rs55, %rs44, %rs54;
	cvt.u32.u16 	%r48, %rs55;
	add.s32 	%r49, %r6, %r48;
	add.s32 	%r50, %r49, %r46;
	add.s32 	%r51, %r50, %r47;
	mul.wide.u32 	%rd13, %r51, 4;
	add.s64 	%rd14, %rd1, %rd13;
	ld.global.nc.f32 	%f197, [%rd14];
	st.shared.f32 	[%r9+2880], %f197;
$L__BB0_10:
	add.s32 	%r82, %r82, 4;
	setp.ne.s32 	%p6, %r82, 20;
	@%p6 bra 	$L__BB0_2;
	ld.param.u64 	%rd24, [my_kernel_kernel0_param_1];
	setp.gt.u32 	%p7, %r1, 895;
	mad.lo.s32 	%r52, %r81, 6656, %r1;
	cvta.to.global.u64 	%rd15, %rd24;
	mul.wide.u32 	%rd16, %r52, 4;
	add.s64 	%rd2, %rd15, %rd16;
	ld.global.nc.f32 	%f198, [%rd2];
	shl.b32 	%r53, %r1, 2;
	mov.u32 	%r54, _ZZ17my_kernel_kernel0E18placeholder_shared;
	add.s32 	%r14, %r54, %r53;
	st.shared.f32 	[%r14], %f198;
	ld.global.nc.f32 	%f199, [%rd2+960];
	st.shared.f32 	[%r14+960], %f199;
	ld.global.nc.f32 	%f200, [%rd2+1920];
	st.shared.f32 	[%r14+1920], %f200;
	ld.global.nc.f32 	%f201, [%rd2+2880];
	st.shared.f32 	[%r14+2880], %f201;
	ld.global.nc.f32 	%f202, [%rd2+3840];
	st.shared.f32 	[%r14+3840], %f202;
	ld.global.nc.f32 	%f203, [%rd2+4800];
	st.shared.f32 	[%r14+4800], %f203;
	ld.global.nc.f32 	%f204, [%rd2+5760];
	st.shared.f32 	[%r14+5760], %f204;
	ld.global.nc.f32 	%f205, [%rd2+6720];
	st.shared.f32 	[%r14+6720], %f205;
	ld.global.nc.f32 	%f206, [%rd2+7680];
	st.shared.f32 	[%r14+7680], %f206;
	ld.global.nc.f32 	%f207, [%rd2+8640];
	st.shared.f32 	[%r14+8640], %f207;
	ld.global.nc.f32 	%f208, [%rd2+9600];
	st.shared.f32 	[%r14+9600], %f208;
	ld.global.nc.f32 	%f209, [%rd2+10560];
	st.shared.f32 	[%r14+10560], %f209;
	ld.global.nc.f32 	%f210, [%rd2+11520];
	st.shared.f32 	[%r14+11520], %f210;
	ld.global.nc.f32 	%f211, [%rd2+12480];
	st.shared.f32 	[%r14+12480], %f211;
	ld.global.nc.f32 	%f212, [%rd2+13440];
	st.shared.f32 	[%r14+13440], %f212;
	ld.global.nc.f32 	%f213, [%rd2+14400];
	st.shared.f32 	[%r14+14400], %f213;
	ld.global.nc.f32 	%f214, [%rd2+15360];
	st.shared.f32 	[%r14+15360], %f214;
	ld.global.nc.f32 	%f215, [%rd2+16320];
	st.shared.f32 	[%r14+16320], %f215;
	ld.global.nc.f32 	%f216, [%rd2+17280];
	st.shared.f32 	[%r14+17280], %f216;
	ld.global.nc.f32 	%f217, [%rd2+18240];
	st.shared.f32 	[%r14+18240], %f217;
	ld.global.nc.f32 	%f218, [%rd2+19200];
	st.shared.f32 	[%r14+19200], %f218;
	ld.global.nc.f32 	%f219, [%rd2+20160];
	st.shared.f32 	[%r14+20160], %f219;
	ld.global.nc.f32 	%f220, [%rd2+21120];
	st.shared.f32 	[%r14+21120], %f220;
	ld.global.nc.f32 	%f221, [%rd2+22080];
	st.shared.f32 	[%r14+22080], %f221;
	@%p7 bra 	$L__BB0_13;
	ld.global.nc.f32 	%f222, [%rd2+23040];
	st.shared.f32 	[%r14+23040], %f222;
$L__BB0_13:
	setp.gt.u32 	%p8, %r1, 655;
	@%p8 bra 	$L__BB0_15;
	ld.global.nc.f32 	%f223, [%rd2+24000];
	st.shared.f32 	[%r14+24000], %f223;
$L__BB0_15:
	setp.gt.u32 	%p9, %r1, 415;
	@%p9 bra 	$L__BB0_17;
	ld.global.nc.f32 	%f224, [%rd2+24960];
	st.shared.f32 	[%r14+24960], %f224;
$L__BB0_17:
	setp.gt.u32 	%p10, %r1, 175;
	@%p10 bra 	$L__BB0_19;
	ld.global.nc.f32 	%f225, [%rd2+25920];
	st.shared.f32 	[%r14+25920], %f225;
$L__BB0_19:
	bar.sync 	0;
	mov.b32 	%r83, 0;
$L__BB0_20:
	shl.b32 	%r57, %r83, 1;
	add.s32 	%r16, %r57, %r4;
	shl.b32 	%r58, %r83, 8;
	shl.b32 	%r59, %r1, 1;
	and.b32  	%r60, %r59, 14;
	or.b32  	%r17, %r58, %r60;
	mov.b32 	%r84, 0;
	mov.pred 	%p15, -1;
$L__BB0_21:
	mov.pred 	%p1, %p15;
	add.s32 	%r62, %r16, %r84;
	shl.b32 	%r63, %r84, 7;
	add.s32 	%r64, %r17, %r63;
	shl.b32 	%r65, %r62, 2;
	mov.u32 	%r66, _ZZ17my_kernel_kernel0E18PaddedInput_shared;
	add.s32 	%r67, %r66, %r65;
	ld.shared.f32 	%f226, [%r67];
	shl.b32 	%r68, %r64, 2;
	mov.u32 	%r69, _ZZ17my_kernel_kernel0E18placeholder_shared;
	add.s32 	%r70, %r69, %r68;
	ld.shared.f32 	%f227, [%r70];
	fma.rn.f32 	%f500, %f226, %f227, %f500;
	ld.shared.f32 	%f228, [%r70+64];
	fma.rn.f32 	%f494, %f226, %f228, %f494;
	ld.shared.f32 	%f229, [%r70+128];
	fma.rn.f32 	%f488, %f226, %f229, %f488;
	ld.shared.f32 	%f230, [%r70+192];
	fma.rn.f32 	%f482, %f226, %f230, %f482;
	ld.shared.f32 	%f231, [%r70+256];
	fma.rn.f32 	%f476, %f226, %f231, %f476;
	ld.shared.f32 	%f232, [%r70+320];
	fma.rn.f32 	%f470, %f226, %f232, %f470;
	ld.shared.f32 	%f233, [%r70+384];
	fma.rn.f32 	%f464, %f226, %f233, %f464;
	ld.shared.f32 	%f234, [%r70+448];
	fma.rn.f32 	%f458, %f226, %f234, %f458;
	ld.shared.f32 	%f235, [%r70+4];
	fma.rn.f32 	%f499, %f226, %f235, %f499;
	ld.shared.f32 	%f236, [%r70+68];
	fma.rn.f32 	%f493, %f226, %f236, %f493;
	ld.shared.f32 	%f237, [%r70+132];
	fma.rn.f32 	%f487, %f226, %f237, %f487;
	ld.shared.f32 	%f238, [%r70+196];
	fma.rn.f32 	%f481, %f226, %f238, %f481;
	ld.shared.f32 	%f239, [%r70+260];
	fma.rn.f32 	%f475, %f226, %f239, %f475;
	ld.shared.f32 	%f240, [%r70+324];
	fma.rn.f32 	%f469, %f226, %f240, %f469;
	ld.shared.f32 	%f241, [%r70+388];
	fma.rn.f32 	%f463, %f226, %f241, %f463;
	ld.shared.f32 	%f242, [%r70+452];
	fma.rn.f32 	%f457, %f226, %f242, %f457;
	ld.shared.f32 	%f243, [%r67+624];
	fma.rn.f32 	%f498, %f243, %f227, %f498;
	fma.rn.f32 	%f492, %f243, %f228, %f492;
	fma.rn.f32 	%f486, %f243, %f229, %f486;
	fma.rn.f32 	%f480, %f243, %f230, %f480;
	fma.rn.f32 	%f474, %f243, %f231, %f474;
	fma.rn.f32 	%f468, %f243, %f232, %f468;
	fma.rn.f32 	%f462, %f243, %f233, %f462;
	fma.rn.f32 	%f456, %f243, %f234, %f456;
	fma.rn.f32 	%f497, %f243, %f235, %f497;
	fma.rn.f32 	%f491, %f243, %f236, %f491;
	fma.rn.f32 	%f485, %f243, %f237, %f485;
	fma.rn.f32 	%f479, %f243, %f238, %f479;
	fma.rn.f32 	%f473, %f243, %f239, %f473;
	fma.rn.f32 	%f467, %f243, %f240, %f467;
	fma.rn.f32 	%f461, %f243, %f241, %f461;
	fma.rn.f32 	%f455, %f243, %f242, %f455;
	ld.shared.f32 	%f244, [%r67+1248];
	fma.rn.f32 	%f496, %f244, %f227, %f496;
	fma.rn.f32 	%f490, %f244, %f228, %f490;
	fma.rn.f32 	%f484, %f244, %f229, %f484;
	fma.rn.f32 	%f478, %f244, %f230, %f478;
	fma.rn.f32 	%f472, %f244, %f231, %f472;
	fma.rn.f32 	%f466, %f244, %f232, %f466;
	fma.rn.f32 	%f460, %f244, %f233, %f460;
	fma.rn.f32 	%f454, %f244, %f234, %f454;
	fma.rn.f32 	%f495, %f244, %f235, %f495;
	fma.rn.f32 	%f489, %f244, %f236, %f489;
	fma.rn.f32 	%f483, %f244, %f237, %f483;
	fma.rn.f32 	%f477, %f244, %f238, %f477;
	fma.rn.f32 	%f471, %f244, %f239, %f471;
	fma.rn.f32 	%f465, %f244, %f240, %f465;
	fma.rn.f32 	%f459, %f244, %f241, %f459;
	fma.rn.f32 	%f453, %f244, %f242, %f453;
	mov.b32 	%r84, 1;
	mov.pred 	%p15, 0;
	@%p1 bra 	$L__BB0_21;
	add.s32 	%r83, %r83, 1;
	setp.ne.s32 	%p13, %r83, 26;
	@%p13 bra 	$L__BB0_20;
	add.s32 	%r81, %r81, 1;
	setp.ne.s32 	%p14, %r81, 16;
	@%p14 bra 	$L__BB0_1;
	ld.param.u64 	%rd26, [my_kernel_kernel0_param_3];
	ld.param.u64 	%rd25, [my_kernel_kernel0_param_2];
	cvta.to.global.u64 	%rd17, %rd25;
	cvta.to.global.u64 	%rd18, %rd26;
	shl.b32 	%r71, %r1, 1;
	and.b32  	%r72, %r71, 14;
	mul.wide.u16 	%r73, %rs1, 5760;
	shl.b16 	%rs56, %rs2, 4;
	and.b16  	%rs57, %rs56, 384;
	cvt.u32.u16 	%r74, %rs57;
	mul.lo.s32 	%r75, %r2, 384;
	mad.lo.s32 	%r76, %r3, 55680, %r75;
	or.b32  	%r77, %r76, %r72;
	add.s32 	%r78, %r77, %r73;
	add.s32 	%r79, %r78, %r74;
	shl.b32 	%r80, %r1, 3;
	cvt.u64.u32 	%rd19, %r80;
	and.b64  	%rd20, %rd19, 56;
	add.s64 	%rd21, %rd18, %rd20;
	ld.global.nc.f32 	%f245, [%rd21];
	add.f32 	%f246, %f500, %f245;
	max.f32 	%f247, %f246, 0f00000000;
	mul.wide.u32 	%rd22, %r79, 4;
	add.s64 	%rd23, %rd17, %rd22;
	st.global.f32 	[%rd23], %f247;
	ld.global.nc.f32 	%f248, [%rd21+64];
	add.f32 	%f249, %f494, %f248;
	max.f32 	%f250, %f249, 0f00000000;
	st.global.f32 	[%rd23+64], %f250;
	ld.global.nc.f32 	%f251, [%rd21+128];
	add.f32 	%f252, %f488, %f251;
	max.f32 	%f253, %f252, 0f00000000;
	st.global.f32 	[%rd23+128], %f253;
	ld.global.nc.f32 	%f254, [%rd21+192];
	add.f32 	%f255, %f482, %f254;
	max.f32 	%f256, %f255, 0f00000000;
	st.global.f32 	[%rd23+192], %f256;
	ld.global.nc.f32 	%f257, [%rd21+256];
	add.f32 	%f258, %f476, %f257;
	max.f32 	%f259, %f258, 0f00000000;
	st.global.f32 	[%rd23+256], %f259;
	ld.global.nc.f32 	%f260, [%rd21+320];
	add.f32 	%f261, %f470, %f260;
	max.f32 	%f262, %f261, 0f00000000;
	st.global.f32 	[%rd23+320], %f262;
	ld.global.nc.f32 	%f263, [%rd21+384];
	add.f32 	%f264, %f464, %f263;
	max.f32 	%f265, %f264, 0f00000000;
	st.global.f32 	[%rd23+384], %f265;
	ld.global.nc.f32 	%f266, [%rd21+448];
	add.f32 	%f267, %f458, %f266;
	max.f32 	%f268, %f267, 0f00000000;
	st.global.f32 	[%rd23+448], %f268;
	ld.global.nc.f32 	%f269, [%rd21+4];
	add.f32 	%f270, %f499, %f269;
	max.f32 	%f271, %f270, 0f00000000;
	st.global.f32 	[%rd23+4], %f271;
	ld.global.nc.f32 	%f272, [%rd21+68];
	add.f32 	%f273, %f493, %f272;
	max.f32 	%f274, %f273, 0f00000000;
	st.global.f32 	[%rd23+68], %f274;
	ld.global.nc.f32 	%f275, [%rd21+132];
	add.f32 	%f276, %f487, %f275;
	max.f32 	%f277, %f276, 0f00000000;
	st.global.f32 	[%rd23+132], %f277;
	ld.global.nc.f32 	%f278, [%rd21+196];
	add.f32 	%f279, %f481, %f278;
	max.f32 	%f280, %f279, 0f00000000;
	st.global.f32 	[%rd23+196], %f280;
	ld.global.nc.f32 	%f281, [%rd21+260];
	add.f32 	%f282, %f475, %f281;
	max.f32 	%f283, %f282, 0f00000000;
	st.global.f32 	[%rd23+260], %f283;
	ld.global.nc.f32 	%f284, [%rd21+324];
	add.f32 	%f285, %f469, %f284;
	max.f32 	%f286, %f285, 0f00000000;
	st.global.f32 	[%rd23+324], %f286;
	ld.global.nc.f32 	%f287, [%rd21+388];
	add.f32 	%f288, %f463, %f287;
	max.f32 	%f289, %f288, 0f00000000;
	st.global.f32 	[%rd23+388], %f289;
	ld.global.nc.f32 	%f290, [%rd21+452];
	add.f32 	%f291, %f457, %f290;
	max.f32 	%f292, %f291, 0f00000000;
	st.global.f32 	[%rd23+452], %f292;
	add.f32 	%f293, %f498, %f245;
	max.f32 	%f294, %f293, 0f00000000;
	st.global.f32 	[%rd23+7680], %f294;
	add.f32 	%f295, %f492, %f248;
	max.f32 	%f296, %f295, 0f00000000;
	st.global.f32 	[%rd23+7744], %f296;
	add.f32 	%f297, %f486, %f251;
	max.f32 	%f298, %f297, 0f00000000;
	st.global.f32 	[%rd23+7808], %f298;
	add.f32 	%f299, %f480, %f254;
	max.f32 	%f300, %f299, 0f00000000;
	st.global.f32 	[%rd23+7872], %f300;
	add.f32 	%f301, %f474, %f257;
	max.f32 	%f302, %f301, 0f00000000;
	st.global.f32 	[%rd23+7936], %f302;
	add.f32 	%f303, %f468, %f260;
	max.f32 	%f304, %f303, 0f00000000;
	st.global.f32 	[%rd23+8000], %f304;
	add.f32 	%f305, %f462, %f263;
	max.f32 	%f306, %f305, 0f00000000;
	st.global.f32 	[%rd23+8064], %f306;
	add.f32 	%f307, %f456, %f266;
	max.f32 	%f308, %f307, 0f00000000;
	st.global.f32 	[%rd23+8128], %f308;
	add.f32 	%f309, %f497, %f269;
	max.f32 	%f310, %f309, 0f00000000;
	st.global.f32 	[%rd23+7684], %f310;
	add.f32 	%f311, %f491, %f272;
	max.f32 	%f312, %f311, 0f00000000;
	st.global.f32 	[%rd23+7748], %f312;
	add.f32 	%f313, %f485, %f275;
	max.f32 	%f314, %f313, 0f00000000;
	st.global.f32 	[%rd23+7812], %f314;
	add.f32 	%f315, %f479, %f278;
	max.f32 	%f316, %f315, 0f00000000;
	st.global.f32 	[%rd23+7876], %f316;
	add.f32 	%f317, %f473, %f281;
	max.f32 	%f318, %f317, 0f00000000;
	st.global.f32 	[%rd23+7940], %f318;
	add.f32 	%f319, %f467, %f284;
	max.f32 	%f320, %f319, 0f00000000;
	st.global.f32 	[%rd23+8004], %f320;
	add.f32 	%f321, %f461, %f287;
	max.f32 	%f322, %f321, 0f00000000;
	st.global.f32 	[%rd23+8068], %f322;
	add.f32 	%f323, %f455, %f290;
	max.f32 	%f324, %f323, 0f00000000;
	st.global.f32 	[%rd23+8132], %f324;
	add.f32 	%f325, %f496, %f245;
	max.f32 	%f326, %f325, 0f00000000;
	st.global.f32 	[%rd23+15360], %f326;
	add.f32 	%f327, %f490, %f248;
	max.f32 	%f328, %f327, 0f00000000;
	st.global.f32 	[%rd23+15424], %f328;
	add.f32 	%f329, %f484, %f251;
	max.f32 	%f330, %f329, 0f00000000;
	st.global.f32 	[%rd23+15488], %f330;
	add.f32 	%f331, %f478, %f254;
	max.f32 	%f332, %f331, 0f00000000;
	st.global.f32 	[%rd23+15552], %f332;
	add.f32 	%f333, %f472, %f257;
	max.f32 	%f334, %f333, 0f00000000;
	st.global.f32 	[%rd23+15616], %f334;
	add.f32 	%f335, %f466, %f260;
	max.f32 	%f336, %f335, 0f00000000;
	st.global.f32 	[%rd23+15680], %f336;
	add.f32 	%f337, %f460, %f263;
	max.f32 	%f338, %f337, 0f00000000;
	st.global.f32 	[%rd23+15744], %f338;
	add.f32 	%f339, %f454, %f266;
	max.f32 	%f340, %f339, 0f00000000;
	st.global.f32 	[%rd23+15808], %f340;
	add.f32 	%f341, %f495, %f269;
	max.f32 	%f342, %f341, 0f00000000;
	st.global.f32 	[%rd23+15364], %f342;
	add.f32 	%f343, %f489, %f272;
	max.f32 	%f344, %f343, 0f00000000;
	st.global.f32 	[%rd23+15428], %f344;
	add.f32 	%f345, %f483, %f275;
	max.f32 	%f346, %f345, 0f00000000;
	st.global.f32 	[%rd23+15492], %f346;
	add.f32 	%f347, %f477, %f278;
	max.f32 	%f348, %f347, 0f00000000;
	st.global.f32 	[%rd23+15556], %f348;
	add.f32 	%f349, %f471, %f281;
	max.f32 	%f350, %f349, 0f00000000;
	st.global.f32 	[%rd23+15620], %f350;
	add.f32 	%f351, %f465, %f284;
	max.f32 	%f352, %f351, 0f00000000;
	st.global.f32 	[%rd23+15684], %f352;
	add.f32 	%f353, %f459, %f287;
	max.f32 	%f354, %f353, 0f00000000;
	st.global.f32 	[%rd23+15748], %f354;
	add.f32 	%f355, %f453, %f290;
	max.f32 	%f356, %f355, 0f00000000;
	st.global.f32 	[%rd23+15812], %f356;
	ret;

}


// ===== COMPILED SASS (sm_100) =====

	.target	sm_100

	.elftype	@"ET_EXEC"


//--------------------- .note.nv.tkinfo           --------------------------
	.section	.note.nv.tkinfo,"",@"SHT_NOTE"
	.sectionflags	@"SHF_NOTE_NV_TKINFO"
	.tkinfo
        /*0018*/ 	.word	0x00000002
        /*0030*/ 	.string	""
        /*0030*/ 	.string	"ptxas"
        /*0030*/ 	.string	"Cuda compilation tools, release 13.0, V13.0.88"
        /*0030*/ 	.string	"Build cuda_13.0.r13.0/compiler.36424714_0"
        /*0030*/ 	.string	"-arch sm_100 -m 64 "



//--------------------- .note.nv.cuinfo           --------------------------
	.section	.note.nv.cuinfo,"",@"SHT_NOTE"
	.sectionflags	@"SHF_NOTE_NV_CUINFO"
        /*0018*/ 	.short	0x0002
        /*001a*/ 	.short	0x0064
        /*001c*/ 	.short	0x0082
	.zero		2


//--------------------- .nv.info                  --------------------------
	.section	.nv.info,"",@"SHT_CUDA_INFO"
	.align	4


	//----- nvinfo : EIATTR_REGCOUNT
	.align		4
        /*0000*/ 	.byte	0x04, 0x2f
        /*0002*/ 	.short	(.L_1 - .L_0)
	.align		4
.L_0:
        /*0004*/ 	.word	index@(my_kernel_kernel0)
        /*0008*/ 	.word	0x00000048


	//----- nvinfo : EIATTR_FRAME_SIZE
	.align		4
.L_1:
        /*000c*/ 	.byte	0x04, 0x11
        /*000e*/ 	.short	(.L_3 - .L_2)
	.align		4
.L_2:
        /*0010*/ 	.word	index@(my_kernel_kernel0)
        /*0014*/ 	.word	0x00000000


	//----- nvinfo : EIATTR_MIN_STACK_SIZE
	.align		4
.L_3:
        /*0018*/ 	.byte	0x04, 0x12
        /*001a*/ 	.short	(.L_5 - .L_4)
	.align		4
.L_4:
        /*001c*/ 	.word	index@(my_kernel_kernel0)
        /*0020*/ 	.word	0x00000000
.L_5:


//--------------------- .nv.compat                --------------------------
	.section	.nv.compat,"",@"SHT_CUDA_COMPAT_INFO"
	.align	4
        /*0000*/ 	.byte	0x02, 0x09, 0x00, 0x00, 0x02, 0x02, 0x01, 0x00, 0x02, 0x05, 0x05, 0x00, 0x03, 0x07, 0x01, 0x01
        /*0010*/ 	.byte	0x02, 0x03, 0x00, 0x00, 0x02, 0x06, 0x01, 0x00, 0x04, 0x0b, 0x08, 0x00, 0x09, 0x00, 0x00, 0x00
        /*0020*/ 	.byte	0x00, 0x00, 0x00, 0x00


//--------------------- .nv.info.my_kernel_kernel0 --------------------------
	.section	.nv.info.my_kernel_kernel0,"",@"SHT_CUDA_INFO"
	.sectionflags	@""
	.align	4


	//----- nvinfo : EIATTR_CUDA_API_VERSION
	.align		4
        /*0000*/ 	.byte	0x04, 0x37
        /*0002*/ 	.short	(.L_7 - .L_6)
.L_6:
        /*0004*/ 	.word	0x00000082


	//----- nvinfo : EIATTR_KPARAM_INFO
	.align		4
.L_7:
        /*0008*/ 	.byte	0x04, 0x17
        /*000a*/ 	.short	(.L_9 - .L_8)
.L_8:
        /*000c*/ 	.word	0x00000000
        /*0010*/ 	.short	0x0003
        /*0012*/ 	.short	0x0018
        /*0014*/ 	.byte	0x00, 0xf5, 0x21, 0x00


	//----- nvinfo : EIATTR_KPARAM_INFO
	.align		4
.L_9:
        /*0018*/ 	.byte	0x04, 0x17
        /*001a*/ 	.short	(.L_11 - .L_10)
.L_10:
        /*001c*/ 	.word	0x00000000
        /*0020*/ 	.short	0x0002
        /*0022*/ 	.short	0x0010
        /*0024*/ 	.byte	0x00, 0xf5, 0x21, 0x00


	//----- nvinfo : EIATTR_KPARAM_INFO
	.align		4
.L_11:
        /*0028*/ 	.byte	0x04, 0x17
        /*002a*/ 	.short	(.L_13 - .L_12)
.L_12:
        /*002c*/ 	.word	0x00000000
        /*0030*/ 	.short	0x0001
        /*0032*/ 	.short	0x0008
        /*0034*/ 	.byte	0x00, 0xf5, 0x21, 0x00


	//----- nvinfo : EIATTR_KPARAM_INFO
	.align		4
.L_13:
        /*0038*/ 	.byte	0x04, 0x17
        /*003a*/ 	.short	(.L_15 - .L_14)
.L_14:
        /*003c*/ 	.word	0x00000000
        /*0040*/ 	.short	0x0000
        /*0042*/ 	.short	0x0000
        /*0044*/ 	.byte	0x00, 0xf5, 0x21, 0x00


	//----- nvinfo : EIATTR_SPARSE_MMA_MASK
	.align		4
.L_15:
        /*0048*/ 	.byte	0x03, 0x50
        /*004a*/ 	.short	0x0000


	//----- nvinfo : EIATTR_MAXREG_COUNT
	.align		4
        /*004c*/ 	.byte	0x03, 0x1b
        /*004e*/ 	.short	0x00ff


	//----- nvinfo : EIATTR_NUM_BARRIERS
	.align		4
        /*0050*/ 	.byte	0x02, 0x4c
        /*0052*/ 	.byte	0x01
	.zero		1


	//----- nvinfo : EIATTR_MERCURY_ISA_VERSION
	.align		4
        /*0054*/ 	.byte	0x03, 0x5f
        /*0056*/ 	.short	0x0101


	//----- nvinfo : EIATTR_VRC_CTA_INIT_COUNT
	.align		4
        /*0058*/ 	.byte	0x02, 0x4a
	.zero		1
	.zero		1


	//----- nvinfo : EIATTR_EXIT_INSTR_OFFSETS
	.align		4
        /*005c*/ 	.byte	0x04, 0x1c
        /*005e*/ 	.short	(.L_17 - .L_16)


	//   ....[0]....
.L_16:
        /*0060*/ 	.word	0x000021d0


	//----- nvinfo : EIATTR_CRS_STACK_SIZE
	.align		4
.L_17:
        /*0064*/ 	.byte	0x04, 0x1e
        /*0066*/ 	.short	(.L_19 - .L_18)
.L_18:
        /*0068*/ 	.word	0x00000000


	//----- nvinfo : EIATTR_CBANK_PARAM_SIZE
	.align		4
.L_19:
        /*006c*/ 	.byte	0x03, 0x19
        /*006e*/ 	.short	0x0020


	//----- nvinfo : EIATTR_PARAM_CBANK
	.align		4
        /*0070*/ 	.byte	0x04, 0x0a
        /*0072*/ 	.short	(.L_21 - .L_20)
	.align		4
.L_20:
        /*0074*/ 	.word	index@(.nv.constant0.my_kernel_kernel0)
        /*0078*/ 	.short	0x0380
        /*007a*/ 	.short	0x0020


	//----- nvinfo : EIATTR_SW_WAR
	.align		4
.L_21:
        /*007c*/ 	.byte	0x04, 0x36
        /*007e*/ 	.short	(.L_23 - .L_22)
.L_22:
        /*0080*/ 	.word	0x00000008
.L_23:


//--------------------- .nv.callgraph             --------------------------
	.section	.nv.callgraph,"",@"SHT_CUDA_CALLGRAPH"
	.align	4
	.sectionentsize	8
	.align		4
        /*0000*/ 	.word	0x00000000
	.align		4
        /*0004*/ 	.word	0xffffffff
	.align		4
        /*0008*/ 	.word	0x00000000
	.align		4
        /*000c*/ 	.word	0xfffffffe
	.align		4
        /*0010*/ 	.word	0x00000000
	.align		4
        /*0014*/ 	.word	0xfffffffd
	.align		4
        /*0018*/ 	.word	0x00000000
	.align		4
        /*001c*/ 	.word	0xfffffffc


//--------------------- .text.my_kernel_kernel0   --------------------------
	.section	.text.my_kernel_kernel0,"ax",@progbits
	.align	128
        .global         my_kernel_kernel0
        .type           my_kernel_kernel0,@function
        .size           my_kernel_kernel0,(.L_x_13 - my_kernel_kernel0)
        .other          my_kernel_kernel0,@"STO_CUDA_ENTRY STV_DEFAULT"
my_kernel_kernel0:
.text.my_kernel_kernel0:
[----:B------:R-:W-:Y:S01]  /*0000*/  LDC R1, c[0x0][0x37c] ;  /* 0x0000df00ff017b82 */ /* 0x000fe20000000800 */
[----:B------:R-:W0:Y:S01]  /*0010*/  S2R R2, SR_TID.X ;  /* 0x0000000000027919 */ /* 0x000e220000002100 */
[----:B------:R-:W-:Y:S01]  /*0020*/  CS2R R62, SRZ ;  /* 0x00000000003e7805 */ /* 0x000fe2000001ff00 */
[----:B------:R-:W-:Y:S01]  /*0030*/  IMAD.MOV.U32 R66, RZ, RZ, RZ ;  /* 0x000000ffff427224 */ /* 0x000fe200078e00ff */
[----:B------:R-:W-:Y:S01]  /*0040*/  CS2R R6, SRZ ;  /* 0x0000000000067805 */ /* 0x000fe2000001ff00 */
[----:B------:R-:W-:Y:S01]  /*0050*/  IMAD.MOV.U32 R64, RZ, RZ, RZ ;  /* 0x000000ffff407224 */ /* 0x000fe200078e00ff */
[----:B------:R-:W-:Y:S02]  /*0060*/  CS2R R8, SRZ ;  /* 0x0000000000087805 */ /* 0x000fe4000001ff00 */
[----:B------:R-:W-:Y:S02]  /*0070*/  CS2R R10, SRZ ;  /* 0x00000000000a7805 */ /* 0x000fe4000001ff00 */
[----:B------:R-:W-:-:S02]  /*0080*/  CS2R R12, SRZ ;  /* 0x00000000000c7805 */ /* 0x000fc4000001ff00 */
[----:B------:R-:W-:Y:S02]  /*0090*/  CS2R R14, SRZ ;  /* 0x00000000000e7805 */ /* 0x000fe4000001ff00 */
[----:B------:R-:W-:Y:S02]  /*00a0*/  CS2R R16, SRZ ;  /* 0x0000000000107805 */ /* 0x000fe4000001ff00 */
[----:B------:R-:W-:Y:S02]  /*00b0*/  CS2R R18, SRZ ;  /* 0x0000000000127805 */ /* 0x000fe4000001ff00 */
        /* <DEDUP_REMOVED lines=13> */
[----:B------:R-:W-:Y:S01]  /*0190*/  CS2R R54, SRZ ;  /* 0x0000000000367805 */ /* 0x000fe2000001ff00 */
[----:B------:R-:W1:Y:S01]  /*01a0*/  LDCU.64 UR8, c[0x0][0x358] ;  /* 0x00006b00ff0877ac */ /* 0x000e620008000a00 */
[----:B0-----:R-:W-:-:S05]  /*01b0*/  LOP3.LUT R0, R2, 0xffff, RZ, 0xc0, !PT ;  /* 0x0000ffff02007812 */ /* 0x001fca00078ec0ff */
[----:B------:R-:W-:-:S05]  /*01c0*/  IMAD R0, R0, 0xaab, RZ ;  /* 0x00000aab00007824 */ /* 0x000fca00078e02ff */
[----:B------:R-:W-:-:S04]  /*01d0*/  SHF.R.U32.HI R0, RZ, 0x10, R0 ;  /* 0x00000010ff007819 */ /* 0x000fc80000011600 */
[----:B------:R-:W-:-:S05]  /*01e0*/  PRMT R3, R0, 0x9910, RZ ;  /* 0x0000991000037816 */ /* 0x000fca00000000ff */
[----:B------:R-:W-:-:S04]  /*01f0*/  IMAD R0, R3, 0x18, RZ ;  /* 0x0000001803007824 */ /* 0x000fc800078e02ff */
[----:B------:R-:W-:-:S05]  /*0200*/  IMAD.MOV R0, RZ, RZ, -R0 ;  /* 0x000000ffff007224 */ /* 0x000fca00078e0a00 */
[----:B------:R-:W-:-:S05]  /*0210*/  PRMT R5, R0, 0x7710, RZ ;  /* 0x0000771000057816 */ /* 0x000fca00000000ff */
[----:B------:R-:W-:-:S05]  /*0220*/  IMAD.IADD R0, R5, 0x1, R2 ;  /* 0x0000000105007824 */ /* 0x000fca00078e0202 */
[----:B------:R-:W-:Y:S01]  /*0230*/  LOP3.LUT R4, R0, 0xffff, RZ, 0xc0, !PT ;  /* 0x0000ffff00047812 */ /* 0x000fe200078ec0ff */
[----:B------:R-:W-:-:S03]  /*0240*/  IMAD R0, R3, 0x1d4, RZ ;  /* 0x000001d403007824 */ /* 0x000fc600078e02ff */
[----:B------:R-:W-:Y:S02]  /*0250*/  SHF.R.U32.HI R3, RZ, 0x3, R4 ;  /* 0x00000003ff037819 */ /* 0x000fe40000011604 */
[----:B------:R-:W-:Y:S02]  /*0260*/  PRMT R0, R0, 0x9910, RZ ;  /* 0x0000991000007816 */ /* 0x000fe400000000ff */
[----:B------:R-:W-:Y:S02]  /*0270*/  PRMT R4, R3, 0x9910, RZ ;  /* 0x0000991003047816 */ /* 0x000fe400000000ff */
[----:B------:R-:W-:Y:S02]  /*0280*/  MOV R3, R0 ;  /* 0x0000000000037202 */ /* 0x000fe40000000f00 */
[----:B------:R-:W0:Y:S03]  /*0290*/  S2R R0, SR_CTAID.X ;  /* 0x0000000000007919 */ /* 0x000e260000002500 */
[----:B------:R-:W-:-:S02]  /*02a0*/  IMAD R65, R4, 0x34, R3 ;  /* 0x0000003404417824 */ /* 0x000fc400078e0203 */
[----:B------:R-:W-:Y:S01]  /*02b0*/  HFMA2 R3, -RZ, RZ, 0, 0 ;  /* 0x00000000ff037431 */ /* 0x000fe200000001ff */
[----:B------:R-:W-:Y:S02]  /*02c0*/  CS2R R4, SRZ ;  /* 0x0000000000047805 */ /* 0x000fe4000001ff00 */
[----:B-1----:R-:W-:-:S07]  /*02d0*/  LOP3.LUT R65, R65, 0xffff, RZ, 0xc0, !PT ;  /* 0x0000ffff41417812 */ /* 0x002fce00078ec0ff */
.L_x_11:
[----:B------:R-:W1:Y:S08]  /*02e0*/  S2UR UR5, SR_CgaCtaId ;  /* 0x00000000000579c3 */ /* 0x000e700000008800 */
[----:B------:R-:W-:Y:S01]  /*02f0*/  BAR.SYNC.DEFER_BLOCKING 0x0 ;  /* 0x0000000000007b1d */ /* 0x000fe20000010000 */
[----:B0-----:R-:W-:-:S04]  /*0300*/  IMAD.HI.U32 R32, R0, 0x66666667, RZ ;  /* 0x6666666700207827 */ /* 0x001fc800078e00ff */
[----:B------:R-:W-:Y:S01]  /*0310*/  IMAD.MOV.U32 R35, RZ, RZ, RZ ;  /* 0x000000ffff237224 */ /* 0x000fe200078e00ff */
[----:B------:R-:W-:Y:S01]  /*0320*/  SHF.R.U32.HI R33, RZ, 0x1, R32 ;  /* 0x00000001ff217819 */ /* 0x000fe20000011620 */
[----:B------:R-:W-:-:S04]  /*0330*/  UMOV UR4, 0x400 ;  /* 0x0000040000047882 */ /* 0x000fc80000000000 */
[----:B------:R-:W-:-:S04]  /*0340*/  IMAD R34, R33, 0x91, R0 ;  /* 0x0000009121227824 */ /* 0x000fc800078e0200 */
[----:B------:R-:W-:-:S04]  /*0350*/  IMAD R34, R34, 0x30, R63 ;  /* 0x0000003022227824 */ /* 0x000fc800078e023f */
[----:B------:R-:W-:Y:S01]  /*0360*/  IMAD R34, R34, 0x34, RZ ;  /* 0x0000003422227824 */ /* 0x000fe200078e02ff */
[----:B-1----:R-:W-:-:S12]  /*0370*/  ULEA UR4, UR5, UR4, 0x18 ;  /* 0x0000000405047291 */ /* 0x002fd8000f8ec0ff */
.L_x_8:
[C---:B------:R-:W-:Y:S01]  /*0380*/  IMAD R32, R35.reuse, 0xf0, R2 ;  /* 0x000000f023207824 */ /* 0x040fe200078e0202 */
[----:B------:R-:W-:Y:S01]  /*0390*/  BSSY.RECONVERGENT B0, `(.L_x_0) ;  /* 0x000002a000007945 */ /* 0x000fe20003800200 */
[----:B------:R-:W-:Y:S02]  /*03a0*/  VIADD R35, R35, 0x4 ;  /* 0x0000000423237836 */ /* 0x000fe40000000000 */
[C---:B------:R-:W-:Y:S01]  /*03b0*/  VIADD R38, R32.reuse, 0x1e0 ;  /* 0x000001e020267836 */ /* 0x040fe20000000000 */
[C---:B------:R-:W-:Y:S01]  /*03c0*/  ISETP.GT.U32.AND P0, PT, R32.reuse, 0x1247, PT ;  /* 0x000012472000780c */ /* 0x040fe20003f04070 */
[C---:B------:R-:W-:Y:S01]  /*03d0*/  VIADD R37, R32.reuse, 0x2d0 ;  /* 0x000002d020257836 */ /* 0x040fe20000000000 */
[----:B------:R-:W-:Y:S02]  /*03e0*/  IADD3 R39, PT, PT, R32, 0xf0, RZ ;  /* 0x000000f020277810 */ /* 0x000fe40007ffe0ff */
[----:B------:R-:W-:Y:S02]  /*03f0*/  ISETP.NE.AND P4, PT, R35, 0x14, PT ;  /* 0x000000142300780c */ /* 0x000fe40003f85270 */
[----:B------:R-:W-:-:S02]  /*0400*/  ISETP.GT.U32.AND P1, PT, R39, 0x1247, PT ;  /* 0x000012472700780c */ /* 0x000fc40003f24070 */
[----:B------:R-:W-:Y:S02]  /*0410*/  ISETP.GT.U32.AND P2, PT, R38, 0x1247, PT ;  /* 0x000012472600780c */ /* 0x000fe40003f44070 */
[----:B------:R-:W-:Y:S02]  /*0420*/  ISETP.GT.U32.AND P3, PT, R37, 0x1247, PT ;  /* 0x000012472500780c */ /* 0x000fe40003f64070 */
[----:B0123--:R-:W-:Y:S01]  /*0430*/  LEA R36, R32, UR4, 0x2 ;  /* 0x0000000420247c11 */ /* 0x00ffe2000f8e10ff */
[----:B------:R-:W-:Y:S10]  /*0440*/  @P0 BRA `(.L_x_1) ;  /* 0x0000000000780947 */ /* 0x000ff40003800000 */
[----:B------:R-:W-:-:S04]  /*0450*/  LOP3.LUT R57, R32, 0xffff, RZ, 0xc0, !PT ;  /* 0x0000ffff20397812 */ /* 0x000fc800078ec0ff */
[----:B------:R-:W-:Y:S01]  /*0460*/  SHF.R.U32.HI R33, RZ, 0x2, R57 ;  /* 0x00000002ff217819 */ /* 0x000fe20000011639 */
[----:B------:R-:W-:-:S03]  /*0470*/  IMAD R57, R57, 0x4ec5, RZ ;  /* 0x00004ec539397824 */ /* 0x000fc600078e02ff */
[----:B------:R-:W-:Y:S02]  /*0480*/  LOP3.LUT R33, R33, 0xffff, RZ, 0xc0, !PT ;  /* 0x0000ffff21217812 */ /* 0x000fe400078ec0ff */
[----:B------:R-:W-:-:S03]  /*0490*/  SHF.R.U32.HI R57, RZ, 0x14, R57 ;  /* 0x00000014ff397819 */ /* 0x000fc60000011639 */
[----:B------:R-:W-:Y:S01]  /*04a0*/  IMAD R33, R33, 0xd21, RZ ;  /* 0x00000d2121217824 */ /* 0x000fe200078e02ff */
[----:B------:R-:W-:-:S04]  /*04b0*/  PRMT R57, R57, 0x9910, RZ ;  /* 0x0000991039397816 */ /* 0x000fc800000000ff */
[----:B------:R-:W-:Y:S01]  /*04c0*/  SHF.R.U32.HI R56, RZ, 0x11, R33 ;  /* 0x00000011ff387819 */ /* 0x000fe20000011621 */
[----:B------:R-:W-:-:S03]  /*04d0*/  IMAD R57, R57, 0x34, RZ ;  /* 0x0000003439397824 */ /* 0x000fc600078e02ff */
[----:B------:R-:W-:Y:S01]  /*04e0*/  PRMT R33, R56, 0x9910, RZ ;  /* 0x0000991038217816 */ /* 0x000fe200000000ff */
[----:B------:R-:W-:-:S04]  /*04f0*/  IMAD.MOV R58, RZ, RZ, -R57 ;  /* 0x000000ffff3a7224 */ /* 0x000fc800078e0a39 */
[----:B------:R-:W-:-:S05]  /*0500*/  IMAD R33, R33, 0x9c, RZ ;  /* 0x0000009c21217824 */ /* 0x000fca00078e02ff */
[----:B------:R-:W-:-:S04]  /*0510*/  IADD3 R33, PT, PT, RZ, -R33, RZ ;  /* 0x80000021ff217210 */ /* 0x000fc80007ffe0ff */
[----:B------:R-:W-:-:S05]  /*0520*/  PRMT R33, R33, 0x7710, RZ ;  /* 0x0000771021217816 */ /* 0x000fca00000000ff */
[----:B------:R-:W-:-:S05]  /*0530*/  IMAD.IADD R33, R32, 0x1, R33 ;  /* 0x0000000120217824 */ /* 0x000fca00078e0221 */
[----:B------:R-:W-:Y:S02]  /*0540*/  PRMT R57, R33, 0x9910, RZ ;  /* 0x0000991021397816 */ /* 0x000fe400000000ff */
[----:B------:R-:W-:-:S03]  /*0550*/  PRMT R33, R58, 0x7710, RZ ;  /* 0x000077103a217816 */ /* 0x000fc600000000ff */
[----:B------:R-:W-:Y:S01]  /*0560*/  IMAD R57, R57, 0x4f, RZ ;  /* 0x0000004f39397824 */ /* 0x000fe200078e02ff */
[----:B------:R-:W-:Y:S02]  /*0570*/  IADD3 R58, PT, PT, R32, R33, RZ ;  /* 0x00000021203a7210 */ /* 0x000fe40007ffe0ff */
[----:B------:R-:W0:Y:S02]  /*0580*/  LDC.64 R32, c[0x0][0x380] ;  /* 0x0000e000ff207b82 */ /* 0x000e240000000a00 */
[----:B------:R-:W-:Y:S02]  /*0590*/  LOP3.LUT R59, R58, 0xffff, RZ, 0xc0, !PT ;  /* 0x0000ffff3a3b7812 */ /* 0x000fe400078ec0ff */
[----:B------:R-:W-:-:S03]  /*05a0*/  LOP3.LUT R57, R57, 0xffff, RZ, 0xc0, !PT ;  /* 0x0000ffff39397812 */ /* 0x000fc600078ec0ff */
[----:B------:R-:W-:Y:S01]  /*05b0*/  IMAD.IADD R59, R34, 0x1, R59 ;  /* 0x00000001223b7824 */ /* 0x000fe200078e023b */
[----:B------:R-:W-:-:S03]  /*05c0*/  SHF.R.U32.HI R57, RZ, 0xc, R57 ;  /* 0x0000000cff397819 */ /* 0x000fc60000011639 */
[----:B------:R-:W-:Y:S01]  /*05d0*/  IMAD R59, R56, 0x30c0, R59 ;  /* 0x000030c0383b7824 */ /* 0x000fe200078e023b */
[----:B------:R-:W-:-:S05]  /*05e0*/  LOP3.LUT R56, R57, 0xffff, RZ, 0xc0, !PT ;  /* 0x0000ffff39387812 */ /* 0x000fca00078ec0ff */
[----:B------:R-:W-:-:S04]  /*05f0*/  IMAD R59, R56, 0x340, R59 ;  /* 0x00000340383b7824 */ /* 0x000fc800078e023b */
[----:B0-----:R-:W-:-:S06]  /*0600*/  IMAD.WIDE.U32 R32, R59, 0x4, R32 ;  /* 0x000000043b207825 */ /* 0x001fcc00078e0020 */
[----:B------:R-:W2:Y:S04]  /*0610*/  LDG.E.CONSTANT R33, desc[UR8][R32.64] ;  /* 0x0000000820217981 */ /* 0x000ea8000c1e9900 */
[----:B--2---:R0:W-:Y:S02]  /*0620*/  STS [R36], R33 ;  /* 0x0000002124007388 */ /* 0x0041e40000000800 */
.L_x_1:
[----:B------:R-:W-:Y:S05]  /*0630*/  BSYNC.RECONVERGENT B0 ;  /* 0x0000000000007941 */ /* 0x000fea0003800200 */
.L_x_0:
[----:B------:R-:W-:Y:S04]  /*0640*/  BSSY.RECONVERGENT B0, `(.L_x_2) ;  /* 0x0000020000007945 */ /* 0x000fe80003800200 */
[----:B------:R-:W-:Y:S05]  /*0650*/  @P1 BRA `(.L_x_3) ;  /* 0x0000000000781947 */ /* 0x000fea0003800000 */
[----:B0-----:R-:W-:-:S04]  /*0660*/  LOP3.LUT R33, R39, 0xffff, RZ, 0xc0, !PT ;  /* 0x0000ffff27217812 */ /* 0x001fc800078ec0ff */
        /* <DEDUP_REMOVED lines=10> */
[----:B------:R-:W-:Y:S01]  /*0710*/  IMAD R32, R32, 0x9c, RZ ;  /* 0x0000009c20207824 */ /* 0x000fe200078e02ff */
[----:B------:R-:W-:-:S03]  /*0720*/  PRMT R58, R33, 0x7710, RZ ;  /* 0x00007710213a7816 */ /* 0x000fc600000000ff */
[----:B------:R-:W-:Y:S02]  /*0730*/  IMAD.MOV R32, RZ, RZ, -R32 ;  /* 0x000000ffff207224 */ /* 0x000fe400078e0a20 */
[----:B------:R-:W-:-:S03]  /*0740*/  IMAD.IADD R57, R39, 0x1, R58 ;  /* 0x0000000127397824 */ /* 0x000fc600078e023a */
[----:B------:R-:W-:Y:S02]  /*0750*/  PRMT R32, R32, 0x7710, RZ ;  /* 0x0000771020207816 */ /* 0x000fe400000000ff */
[----:B------:R-:W-:Y:S02]  /*0760*/  LOP3.LUT R57, R57, 0xffff, RZ, 0xc0, !PT ;  /* 0x0000ffff39397812 */ /* 0x000fe400078ec0ff */
[----:B------:R-:W-:Y:S02]  /*0770*/  IADD3 R32, PT, PT, R39, R32, RZ ;  /* 0x0000002027207210 */ /* 0x000fe40007ffe0ff */
[----:B------:R-:W-:Y:S02]  /*0780*/  IADD3 R57, PT, PT, R34, R57, RZ ;  /* 0x0000003922397210 */ /* 0x000fe40007ffe0ff */
[----:B------:R-:W-:-:S03]  /*0790*/  PRMT R32, R32, 0x9910, RZ ;  /* 0x0000991020207816 */ /* 0x000fc600000000ff */
[----:B------:R-:W-:Y:S02]  /*07a0*/  IMAD R57, R56, 0x30c0, R57 ;  /* 0x000030c038397824 */ /* 0x000fe400078e0239 */
[----:B------:R-:W-:Y:S02]  /*07b0*/  IMAD R39, R32, 0x4f, RZ ;  /* 0x0000004f20277824 */ /* 0x000fe400078e02ff */
[----:B------:R-:W0:Y:S03]  /*07c0*/  LDC.64 R32, c[0x0][0x380] ;  /* 0x0000e000ff207b82 */ /* 0x000e260000000a00 */
[----:B------:R-:W-:-:S04]  /*07d0*/  LOP3.LUT R39, R39, 0xffff, RZ, 0xc0, !PT ;  /* 0x0000ffff27277812 */ /* 0x000fc800078ec0ff */
[----:B------:R-:W-:-:S04]  /*07e0*/  SHF.R.U32.HI R39, RZ, 0xc, R39 ;  /* 0x0000000cff277819 */ /* 0x000fc80000011627 */
[----:B------:R-:W-:-:S05]  /*07f0*/  LOP3.LUT R56, R39, 0xffff, RZ, 0xc0, !PT ;  /* 0x0000ffff27387812 */ /* 0x000fca00078ec0ff */
[----:B------:R-:W-:-:S04]  /*0800*/  IMAD R57, R56, 0x340, R57 ;  /* 0x0000034038397824 */ /* 0x000fc800078e0239 */
[----:B0-----:R-:W-:-:S06]  /*0810*/  IMAD.WIDE.U32 R32, R57, 0x4, R32 ;  /* 0x0000000439207825 */ /* 0x001fcc00078e0020 */
[----:B------:R-:W2:Y:S04]  /*0820*/  LDG.E.CONSTANT R33, desc[UR8][R32.64] ;  /* 0x0000000820217981 */ /* 0x000ea8000c1e9900 */
[----:B--2---:R1:W-:Y:S02]  /*0830*/  STS [R36+0x3c0], R33 ;  /* 0x0003c02124007388 */ /* 0x0043e40000000800 */
.L_x_3:
[----:B------:R-:W-:Y:S05]  /*0840*/  BSYNC.RECONVERGENT B0 ;  /* 0x0000000000007941 */ /* 0x000fea0003800200 */
.L_x_2:
[----:B------:R-:W-:Y:S04]  /*0850*/  BSSY.RECONVERGENT B0, `(.L_x_4) ;  /* 0x0000021000007945 */ /* 0x000fe80003800200 */
[----:B------:R-:W-:Y:S05]  /*0860*/  @P2 BRA `(.L_x_5) ;  /* 0x00000000007c2947 */ /* 0x000fea0003800000 */
[----:B01----:R-:W-:-:S04]  /*0870*/  LOP3.LUT R33, R38, 0xffff, RZ, 0xc0, !PT ;  /* 0x0000ffff26217812 */ /* 0x003fc800078ec0ff */
[----:B------:R-:W-:-:S04]  /*0880*/  SHF.R.U32.HI R32, RZ, 0x2, R33 ;  /* 0x00000002ff207819 */ /* 0x000fc80000011621 */
[----:B------:R-:W-:-:S05]  /*0890*/  LOP3.LUT R32, R32, 0xffff, RZ, 0xc0, !PT ;  /* 0x0000ffff20207812 */ /* 0x000fca00078ec0ff */
[----:B------:R-:W-:-:S05]  /*08a0*/  IMAD R32, R32, 0xd21, RZ ;  /* 0x00000d2120207824 */ /* 0x000fca00078e02ff */
[----:B------:R-:W-:Y:S01]  /*08b0*/  SHF.R.U32.HI R39, RZ, 0x11, R32 ;  /* 0x00000011ff277819 */ /* 0x000fe20000011620 */
[----:B------:R-:W-:-:S03]  /*08c0*/  IMAD R32, R33, 0x4ec5, RZ ;  /* 0x00004ec521207824 */ /* 0x000fc600078e02ff */
[----:B------:R-:W-:Y:S02]  /*08d0*/  PRMT R33, R39, 0x9910, RZ ;  /* 0x0000991027217816 */ /* 0x000fe400000000ff */
[----:B------:R-:W-:-:S04]  /*08e0*/  SHF.R.U32.HI R32, RZ, 0x14, R32 ;  /* 0x00000014ff207819 */ /* 0x000fc80000011620 */
[----:B------:R-:W-:Y:S01]  /*08f0*/  PRMT R56, R32, 0x9910, RZ ;  /* 0x0000991020387816 */ /* 0x000fe200000000ff */
[----:B------:R-:W-:-:S04]  /*0900*/  IMAD R32, R33, 0x9c, RZ ;  /* 0x0000009c21207824 */ /* 0x000fc800078e02ff */
[----:B------:R-:W-:Y:S02]  /*0910*/  IMAD.MOV.U32 R33, RZ, RZ, R56 ;  /* 0x000000ffff217224 */ /* 0x000fe400078e0038 */
[----:B------:R-:W-:Y:S02]  /*0920*/  IMAD.MOV R32, RZ, RZ, -R32 ;  /* 0x000000ffff207224 */ /* 0x000fe400078e0a20 */
[----:B------:R-:W-:-:S03]  /*0930*/  IMAD R33, R33, 0x34, RZ ;  /* 0x0000003421217824 */ /* 0x000fc600078e02ff */
[----:B------:R-:W-:Y:S01]  /*0940*/  PRMT R57, R32, 0x7710, RZ ;  /* 0x0000771020397816 */ /* 0x000fe200000000ff */
[----:B------:R-:W-:-:S03]  /*0950*/  IMAD.MOV R33, RZ, RZ, -R33 ;  /* 0x000000ffff217224 */ /* 0x000fc600078e0a21 */
[----:B------:R-:W-:Y:S02]  /*0960*/  IADD3 R32, PT, PT, R38, R57, RZ ;  /* 0x0000003926207210 */ /* 0x000fe40007ffe0ff */
[----:B------:R-:W-:Y:S02]  /*0970*/  PRMT R33, R33, 0x7710, RZ ;  /* 0x0000771021217816 */ /* 0x000fe400000000ff */
[----:B------:R-:W-:-:S03]  /*0980*/  PRMT R57, R32, 0x9910, RZ ;  /* 0x0000991020397816 */ /* 0x000fc600000000ff */
[----:B------:R-:W-:Y:S02]  /*0990*/  IMAD.IADD R56, R38, 0x1, R33 ;  /* 0x0000000126387824 */ /* 0x000fe400078e0221 */
[----:B------:R-:W0:Y:S01]  /*09a0*/  LDC.64 R32, c[0x0][0x380] ;  /* 0x0000e000ff207b82 */ /* 0x000e220000000a00 */
[----:B------:R-:W-:Y:S02]  /*09b0*/  IMAD R38, R57, 0x4f, RZ ;  /* 0x0000004f39267824 */ /* 0x000fe400078e02ff */
[----:B------:R-:W-:-:S03]  /*09c0*/  LOP3.LUT R57, R56, 0xffff, RZ, 0xc0, !PT ;  /* 0x0000ffff38397812 */ /* 0x000fc600078ec0ff */
[----:B------:R-:W-:Y:S02]  /*09d0*/  LOP3.LUT R38, R38, 0xffff, RZ, 0xc0, !PT ;  /* 0x0000ffff26267812 */ /* 0x000fe400078ec0ff */
[----:B------:R-:W-:Y:S02]  /*09e0*/  IADD3 R56, PT, PT, R34, R57, RZ ;  /* 0x0000003922387210 */ /* 0x000fe40007ffe0ff */
[----:B------:R-:W-:-:S03]  /*09f0*/  SHF.R.U32.HI R38, RZ, 0xc, R38 ;  /* 0x0000000cff267819 */ /* 0x000fc60000011626 */
[----:B------:R-:W-:Y:S01]  /*0a00*/  IMAD R56, R39, 0x30c0, R56 ;  /* 0x000030c027387824 */ /* 0x000fe200078e0238 */
[----:B------:R-:W-:-:S05]  /*0a10*/  LOP3.LUT R39, R38, 0xffff, RZ, 0xc0, !PT ;  /* 0x0000ffff26277812 */ /* 0x000fca00078ec0ff */
[----:B------:R-:W-:-:S04]  /*0a20*/  IMAD R39, R39, 0x340, R56 ;  /* 0x0000034027277824 */ /* 0x000fc800078e0238 */
[----:B0-----:R-:W-:-:S06]  /*0a30*/  IMAD.WIDE.U32 R32, R39, 0x4, R32 ;  /* 0x0000000427207825 */ /* 0x001fcc00078e0020 */
[----:B------:R-:W2:Y:S04]  /*0a40*/  LDG.E.CONSTANT R33, desc[UR8][R32.64] ;  /* 0x0000000820217981 */ /* 0x000ea8000c1e9900 */
[----:B--2---:R2:W-:Y:S02]  /*0a50*/  STS [R36+0x780], R33 ;  /* 0x0007802124007388 */ /* 0x0045e40000000800 */
.L_x_5:
[----:B------:R-:W-:Y:S05]  /*0a60*/  BSYNC.RECONVERGENT B0 ;  /* 0x0000000000007941 */ /* 0x000fea0003800200 */
.L_x_4:
[----:B------:R-:W-:Y:S04]  /*0a70*/  BSSY.RECONVERGENT B0, `(.L_x_6) ;  /* 0x0000021000007945 */ /* 0x000fe80003800200 */
[----:B------:R-:W-:Y:S05]  /*0a80*/  @P3 BRA `(.L_x_7) ;  /* 0x00000000007c3947 */ /* 0x000fea0003800000 */
[----:B012---:R-:W-:-:S04]  /*0a90*/  LOP3.LUT R33, R37, 0xffff, RZ, 0xc0, !PT ;  /* 0x0000ffff25217812 */ /* 0x007fc800078ec0ff */
        /* <DEDUP_REMOVED lines=9> */
[----:B------:R-:W-:Y:S02]  /*0b30*/  IMAD.MOV R32, RZ, RZ, -R32 ;  /* 0x000000ffff207224 */ /* 0x000fe400078e0a20 */
[----:B------:R-:W-:-:S03]  /*0b40*/  IMAD.MOV.U32 R33, RZ, RZ, R39 ;  /* 0x000000ffff217224 */ /* 0x000fc600078e0027 */
[----:B------:R-:W-:Y:S01]  /*0b50*/  PRMT R32, R32, 0x7710, RZ ;  /* 0x0000771020207816 */ /* 0x000fe200000000ff */
[----:B------:R-:W-:-:S03]  /*0b60*/  IMAD R33, R33, 0x34, RZ ;  /* 0x0000003421217824 */ /* 0x000fc600078e02ff */
[----:B------:R-:W-:Y:S01]  /*0b70*/  IADD3 R32, PT, PT, R37, R32, RZ ;  /* 0x0000002025207210 */ /* 0x000fe20007ffe0ff */
[----:B------:R-:W-:-:S03]  /*0b80*/  IMAD.MOV R33, RZ, RZ, -R33 ;  /* 0x000000ffff217224 */ /* 0x000fc600078e0a21 */
[----:B------:R-:W-:Y:S02]  /*0b90*/  PRMT R56, R32, 0x9910, RZ ;  /* 0x0000991020387816 */ /* 0x000fe400000000ff */
[----:B------:R-:W-:-:S05]  /*0ba0*/  PRMT R32, R33, 0x7710, RZ ;  /* 0x0000771021207816 */ /* 0x000fca00000000ff */
        /* <DEDUP_REMOVED lines=13> */
.L_x_7:
[----:B------:R-:W-:Y:S05]  /*0c80*/  BSYNC.RECONVERGENT B0 ;  /* 0x0000000000007941 */ /* 0x000fea0003800200 */
.L_x_6:
[----:B------:R-:W-:Y:S05]  /*0c90*/  @P4 BRA `(.L_x_8) ;  /* 0xfffffff400b84947 */ /* 0x000fea000383ffff */
[----:B0123--:R-:W0:Y:S01]  /*0ca0*/  LDC.64 R32, c[0x0][0x388] ;  /* 0x0000e200ff207b82 */ /* 0x00fe220000000a00 */
[----:B------:R-:W-:-:S04]  /*0cb0*/  IMAD R35, R63, 0x1a00, R2 ;  /* 0x00001a003f237824 */ /* 0x000fc800078e0202 */
[----:B0-----:R-:W-:-:S05]  /*0cc0*/  IMAD.WIDE.U32 R32, R35, 0x4, R32 ;  /* 0x0000000423207825 */ /* 0x001fca00078e0020 */
[----:B------:R-:W2:Y:S04]  /*0cd0*/  LDG.E.CONSTANT R37, desc[UR8][R32.64] ;  /* 0x0000000820257981 */ /* 0x000ea8000c1e9900 */
[----:B------:R-:W3:Y:S04]  /*0ce0*/  LDG.E.CONSTANT R39, desc[UR8][R32.64+0x3c0] ;  /* 0x0003c00820277981 */ /* 0x000ee8000c1e9900 */
[----:B------:R-:W4:Y:S04]  /*0cf0*/  LDG.E.CONSTANT R57, desc[UR8][R32.64+0x780] ;  /* 0x0007800820397981 */ /* 0x000f28000c1e9900 */
[----:B------:R-:W5:Y:S04]  /*0d00*/  LDG.E.CONSTANT R59, desc[UR8][R32.64+0xb40] ;  /* 0x000b4008203b7981 */ /* 0x000f68000c1e9900 */
[----:B------:R-:W5:Y:S01]  /*0d10*/  LDG.E.CONSTANT R61, desc[UR8][R32.64+0xf00] ;  /* 0x000f0008203d7981 */ /* 0x000f62000c1e9900 */
[----:B------:R-:W0:Y:S01]  /*0d20*/  S2UR UR5, SR_CgaCtaId ;  /* 0x00000000000579c3 */ /* 0x000e220000008800 */
[----:B------:R-:W-:-:S02]  /*0d30*/  UMOV UR4, 0x400 ;  /* 0x0000040000047882 */ /* 0x000fc40000000000 */
[----:B------:R-:W-:Y:S01]  /*0d40*/  UIADD3 UR4, UPT, UPT, UR4, 0x4920, URZ ;  /* 0x0000492004047890 */ /* 0x000fe2000fffe0ff */
[----:B------:R-:W5:Y:S04]  /*0d50*/  LDG.E.CONSTANT R67, desc[UR8][R32.64+0x12c0] ;  /* 0x0012c00820437981 */ /* 0x000f68000c1e9900 */
[----:B------:R-:W5:Y:S04]  /*0d60*/  LDG.E.CONSTANT R35, desc[UR8][R32.64+0x1680] ;  /* 0x0016800820237981 */ /* 0x000f68000c1e9900 */
[----:B------:R-:W5:Y:S04]  /*0d70*/  LDG.E.CONSTANT R69, desc[UR8][R32.64+0x1a40] ;  /* 0x001a400820457981 */ /* 0x000f68000c1e9900 */
[----:B------:R-:W5:Y:S04]  /*0d80*/  LDG.E.CONSTANT R36, desc[UR8][R32.64+0x1e00] ;  /* 0x001e000820247981 */ /* 0x000f68000c1e9900 */
[----:B------:R-:W5:Y:S01]  /*0d90*/  LDG.E.CONSTANT R38, desc[UR8][R32.64+0x21c0] ;  /* 0x0021c00820267981 */ /* 0x000f62000c1e9900 */
[----:B0-----:R-:W-:-:S03]  /*0da0*/  ULEA UR4, UR5, UR4, 0x18 ;  /* 0x0000000405047291 */ /* 0x001fc6000f8ec0ff */
[----:B------:R-:W5:Y:S01]  /*0db0*/  LDG.E.CONSTANT R58, desc[UR8][R32.64+0x2940] ;  /* 0x00294008203a7981 */ /* 0x000f62000c1e9900 */
[C---:B------:R-:W-:Y:S02]  /*0dc0*/  ISETP.GT.U32.AND P0, PT, R2.reuse, 0x37f, PT ;  /* 0x0000037f0200780c */ /* 0x040fe40003f04070 */
[C---:B------:R-:W-:Y:S01]  /*0dd0*/  ISETP.GT.U32.AND P1, PT, R2.reuse, 0x28f, PT ;  /* 0x0000028f0200780c */ /* 0x040fe20003f24070 */
[----:B------:R-:W5:Y:S01]  /*0de0*/  LDG.E.CONSTANT R56, desc[UR8][R32.64+0x2580] ;  /* 0x0025800820387981 */ /* 0x000f62000c1e9900 */
[----:B------:R-:W-:-:S05]  /*0df0*/  LEA R34, R2, UR4, 0x2 ;  /* 0x0000000402227c11 */ /* 0x000fca000f8e10ff */
[----:B--2---:R0:W-:Y:S04]  /*0e00*/  STS [R34], R37 ;  /* 0x0000002522007388 */ /* 0x0041e80000000800 */
[----:B---3--:R1:W-:Y:S04]  /*0e10*/  STS [R34+0x3c0], R39 ;  /* 0x0003c02722007388 */ /* 0x0083e80000000800 */
[----:B----4-:R2:W-:Y:S04]  /*0e20*/  STS [R34+0x780], R57 ;  /* 0x0007803922007388 */ /* 0x0105e80000000800 */
[----:B-----5:R3:W-:Y:S04]  /*0e30*/  STS [R34+0xb40], R59 ;  /* 0x000b403b22007388 */ /* 0x0207e80000000800 */
[----:B------:R4:W-:Y:S04]  /*0e40*/  STS [R34+0xf00], R61 ;  /* 0x000f003d22007388 */ /* 0x0009e80000000800 */
[----:B0-----:R-:W5:Y:S04]  /*0e50*/  LDG.E.CONSTANT R37, desc[UR8][R32.64+0x2d00] ;  /* 0x002d000820257981 */ /* 0x001f68000c1e9900 */
[----:B-1----:R-:W5:Y:S04]  /*0e60*/  LDG.E.CONSTANT R39, desc[UR8][R32.64+0x30c0] ;  /* 0x0030c00820277981 */ /* 0x002f68000c1e9900 */
[----:B--2---:R-:W2:Y:S04]  /*0e70*/  LDG.E.CONSTANT R57, desc[UR8][R32.64+0x3480] ;  /* 0x0034800820397981 */ /* 0x004ea8000c1e9900 */
[----:B---3--:R-:W3:Y:S04]  /*0e80*/  LDG.E.CONSTANT R59, desc[UR8][R32.64+0x3840] ;  /* 0x00384008203b7981 */ /* 0x008ee8000c1e9900 */
[----:B----4-:R-:W4:Y:S01]  /*0e90*/  LDG.E.CONSTANT R61, desc[UR8][R32.64+0x3c00] ;  /* 0x003c0008203d7981 */ /* 0x010f22000c1e9900 */
[----:B------:R-:W-:-:S02]  /*0ea0*/  ISETP.GT.U32.AND P2, PT, R2, 0x19f, PT ;  /* 0x0000019f0200780c */ /* 0x000fc40003f44070 */
[----:B------:R-:W-:Y:S01]  /*0eb0*/  ISETP.GT.U32.AND P3, PT, R2, 0xaf, PT ;  /* 0x000000af0200780c */ /* 0x000fe20003f64070 */
[----:B------:R-:W-:Y:S04]  /*0ec0*/  STS [R34+0x12c0], R67 ;  /* 0x0012c04322007388 */ /* 0x000fe80000000800 */
[----:B------:R0:W-:Y:S04]  /*0ed0*/  STS [R34+0x1680], R35 ;  /* 0x0016802322007388 */ /* 0x0001e80000000800 */
[----:B------:R1:W-:Y:S04]  /*0ee0*/  STS [R34+0x1a40], R69 ;  /* 0x001a404522007388 */ /* 0x0003e80000000800 */
[----:B------:R1:W-:Y:S04]  /*0ef0*/  STS [R34+0x1e00], R36 ;  /* 0x001e002422007388 */ /* 0x0003e80000000800 */
[----:B------:R1:W-:Y:S04]  /*0f00*/  STS [R34+0x21c0], R38 ;  /* 0x0021c02622007388 */ /* 0x0003e80000000800 */
[----:B------:R1:W-:Y:S04]  /*0f10*/  STS [R34+0x2940], R58 ;  /* 0x0029403a22007388 */ /* 0x0003e80000000800 */
[----:B0-----:R-:W4:Y:S04]  /*0f20*/  LDG.E.CONSTANT R35, desc[UR8][R32.64+0x3fc0] ;  /* 0x003fc00820237981 */ /* 0x001f28000c1e9900 */
[----:B------:R-:W4:Y:S04]  /*0f30*/  LDG.E.CONSTANT R67, desc[UR8][R32.64+0x4380] ;  /* 0x0043800820437981 */ /* 0x000f28000c1e9900 */
[----:B-1----:R-:W4:Y:S04]  /*0f40*/  LDG.E.CONSTANT R69, desc[UR8][R32.64+0x5280] ;  /* 0x0052800820457981 */ /* 0x002f28000c1e9900 */
[----:B------:R-:W4:Y:S04]  /*0f50*/  LDG.E.CONSTANT R36, desc[UR8][R32.64+0x5640] ;  /* 0x0056400820247981 */ /* 0x000f28000c1e9900 */
[----:B------:R-:W4:Y:S04]  /*0f60*/  @!P0 LDG.E.CONSTANT R38, desc[UR8][R32.64+0x5a00] ;  /* 0x005a000820268981 */ /* 0x000f28000c1e9900 */
[----:B------:R-:W4:Y:S04]  /*0f70*/  @!P1 LDG.E.CONSTANT R58, desc[UR8][R32.64+0x5dc0] ;  /* 0x005dc008203a9981 */ /* 0x000f28000c1e9900 */
[----:B-----5:R0:W-:Y:S04]  /*0f80*/  STS [R34+0x2d00], R37 ;  /* 0x002d002522007388 */ /* 0x0201e80000000800 */
[----:B------:R1:W-:Y:S04]  /*0f90*/  STS [R34+0x30c0], R39 ;  /* 0x0030c02722007388 */ /* 0x0003e80000000800 */
[----:B--2---:R2:W-:Y:S04]  /*0fa0*/  STS [R34+0x3480], R57 ;  /* 0x0034803922007388 */ /* 0x0045e80000000800 */
[----:B---3--:R3:W-:Y:S04]  /*0fb0*/  STS [R34+0x3840], R59 ;  /* 0x0038403b22007388 */ /* 0x0087e80000000800 */
[----:B----4-:R4:W-:Y:S04]  /*0fc0*/  STS [R34+0x3c00], R61 ;  /* 0x003c003d22007388 */ /* 0x0109e80000000800 */
[----:B0-----:R-:W5:Y:S04]  /*0fd0*/  LDG.E.CONSTANT R37, desc[UR8][R32.64+0x4740] ;  /* 0x0047400820257981 */ /* 0x001f68000c1e9900 */
[----:B-1----:R-:W5:Y:S04]  /*0fe0*/  LDG.E.CONSTANT R39, desc[UR8][R32.64+0x4b00] ;  /* 0x004b000820277981 */ /* 0x002f68000c1e9900 */
[----:B--2---:R-:W2:Y:S04]  /*0ff0*/  LDG.E.CONSTANT R57, desc[UR8][R32.64+0x4ec0] ;  /* 0x004ec00820397981 */ /* 0x004ea8000c1e9900 */
[----:B---3--:R-:W3:Y:S04]  /*1000*/  @!P2 LDG.E.CONSTANT R59, desc[UR8][R32.64+0x6180] ;  /* 0x00618008203ba981 */ /* 0x008ee8000c1e9900 */
[----:B----4-:R-:W4:Y:S04]  /*1010*/  @!P3 LDG.E.CONSTANT R61, desc[UR8][R32.64+0x6540] ;  /* 0x00654008203db981 */ /* 0x010f28000c1e9900 */
[----:B------:R0:W-:Y:S04]  /*1020*/  STS [R34+0x2580], R56 ;  /* 0x0025803822007388 */ /* 0x0001e80000000800 */
[----:B------:R1:W-:Y:S04]  /*1030*/  STS [R34+0x3fc0], R35 ;  /* 0x003fc02322007388 */ /* 0x0003e80000000800 */
[----:B------:R1:W-:Y:S04]  /*1040*/  STS [R34+0x4380], R67 ;  /* 0x0043804322007388 */ /* 0x0003e80000000800 */
[----:B------:R1:W-:Y:S04]  /*1050*/  STS [R34+0x5280], R69 ;  /* 0x0052804522007388 */ /* 0x0003e80000000800 */
[----:B------:R1:W-:Y:S04]  /*1060*/  STS [R34+0x5640], R36 ;  /* 0x0056402422007388 */ /* 0x0003e80000000800 */
[----:B------:R1:W-:Y:S04]  /*1070*/  @!P0 STS [R34+0x5a00], R38 ;  /* 0x005a002622008388 */ /* 0x0003e80000000800 */
[----:B------:R1:W-:Y:S01]  /*1080*/  @!P1 STS [R34+0x5dc0], R58 ;  /* 0x005dc03a22009388 */ /* 0x0003e20000000800 */
[----:B0-----:R-:W-:-:S03]  /*1090*/  IMAD.MOV.U32 R56, RZ, RZ, RZ ;  /* 0x000000ffff387224 */ /* 0x001fc600078e00ff */
[----:B-----5:R1:W-:Y:S04]  /*10a0*/  STS [R34+0x4740], R37 ;  /* 0x0047402522007388 */ /* 0x0203e80000000800 */
[----:B------:R1:W-:Y:S04]  /*10b0*/  STS [R34+0x4b00], R39 ;  /* 0x004b002722007388 */ /* 0x0003e80000000800 */
[----:B--2---:R1:W-:Y:S04]  /*10c0*/  STS [R34+0x4ec0], R57 ;  /* 0x004ec03922007388 */ /* 0x0043e80000000800 */
[----:B---3--:R1:W-:Y:S04]  /*10d0*/  @!P2 STS [R34+0x6180], R59 ;  /* 0x0061803b2200a388 */ /* 0x0083e80000000800 */
[----:B----4-:R1:W-:Y:S01]  /*10e0*/  @!P3 STS [R34+0x6540], R61 ;  /* 0x0065403d2200b388 */ /* 0x0103e20000000800 */
[----:B------:R-:W-:Y:S06]  /*10f0*/  BAR.SYNC.DEFER_BLOCKING 0x0 ;  /* 0x0000000000007b1d */ /* 0x000fec0000010000 */
.L_x_10:
[----:B------:R-:W0:Y:S01]  /*1100*/  S2UR UR5, SR_CgaCtaId ;  /* 0x00000000000579c3 */ /* 0x000e220000008800 */
[----:B------:R-:W-:Y:S01]  /*1110*/  IMAD.SHL.U32 R32, R2, 0x2, RZ ;  /* 0x0000000202207824 */ /* 0x000fe200078e00ff */
[----:B-1----:R-:W-:Y:S01]  /*1120*/  LEA R57, R56, R65, 0x1 ;  /* 0x0000004138397211 */ /* 0x002fe200078e08ff */
[----:B------:R-:W-:Y:S01]  /*1130*/  UMOV UR4, 0x400 ;  /* 0x0000040000047882 */ /* 0x000fe20000000000 */
[----:B------:R-:W-:Y:S02]  /*1140*/  UPLOP3.LUT UP0, UPT, UPT, UPT, UPT, 0x80, 0x8 ;  /* 0x000000000008789c */ /* 0x000fe40003f0f070 */
[----:B------:R-:W-:Y:S01]  /*1150*/  LOP3.LUT R33, R32, 0xe, RZ, 0xc0, !PT ;  /* 0x0000000e20217812 */ /* 0x000fe200078ec0ff */
[----:B------:R-:W-:Y:S01]  /*1160*/  HFMA2 R32, -RZ, RZ, 0, 0 ;  /* 0x00000000ff207431 */ /* 0x000fe200000001ff */
[----:B------:R-:W-:-:S03]  /*1170*/  UIADD3 UR6, UPT, UPT, UR4, 0x4920, URZ ;  /* 0x0000492004067890 */ /* 0x000fc6000fffe0ff */
[C---:B------:R-:W-:Y:S02]  /*1180*/  IMAD R58, R56.reuse, 0x100, R33 ;  /* 0x00000100383a7824 */ /* 0x040fe400078e0221 */
[----:B------:R-:W-:-:S05]  /*1190*/  VIADD R56, R56, 0x1 ;  /* 0x0000000138387836 */ /* 0x000fca0000000000 */
[----:B------:R-:W-:Y:S01]  /*11a0*/  ISETP.NE.AND P0, PT, R56, 0x1a, PT ;  /* 0x0000001a3800780c */ /* 0x000fe20003f05270 */
[----:B0-----:R-:W-:Y:S02]  /*11b0*/  ULEA UR4, UR5, UR4, 0x18 ;  /* 0x0000000405047291 */ /* 0x001fe4000f8ec0ff */
[----:B------:R-:W-:-:S12]  /*11c0*/  ULEA UR6, UR5, UR6, 0x18 ;  /* 0x0000000605067291 */ /* 0x000fd8000f8ec0ff */
.L_x_9:
[----:B------:R-:W-:Y:S01]  /*11d0*/  IMAD.IADD R33, R57, 0x1, R32 ;  /* 0x0000000139217824 */ /* 0x000fe200078e0220 */
[----:B------:R-:W-:Y:S01]  /*11e0*/  UPLOP3.LUT UP1, UPT, UPT, UPT, UP0, 0x80, 0x8 ;  /* 0x000000000008789c */ /* 0x000fe20003f2f000 */
[----:B------:R-:W-:Y:S01]  /*11f0*/  IMAD R67, R32, 0x80, R58 ;  /* 0x0000008020437824 */ /* 0x000fe200078e023a */
[----:B------:R-:W-:Y:S02]  /*1200*/  UPLOP3.LUT UP0, UPT, UPT, UPT, UPT, 0x40, 0x4 ;  /* 0x000000000004789c */ /* 0x000fe40003f0e870 */
[----:B------:R-:W-:Y:S02]  /*1210*/  LEA R36, R33, UR4, 0x2 ;  /* 0x0000000421247c11 */ /* 0x000fe4000f8e10ff */
[----:B------:R-:W-:-:S03]  /*1220*/  LEA R67, R67, UR6, 0x2 ;  /* 0x0000000643437c11 */ /* 0x000fc6000f8e10ff */
[----:B------:R-:W-:Y:S04]  /*1230*/  LDS R60, [R36] ;  /* 0x00000000243c7984 */ /* 0x000fe80000000800 */
[----:B------:R-:W0:Y:S04]  /*1240*/  LDS.64 R34, [R67] ;  /* 0x0000000043227984 */ /* 0x000e280000000a00 */
[----:B------:R-:W1:Y:S04]  /*1250*/  LDS R59, [R36+0x270] ;  /* 0x00027000243b7984 */ /* 0x000e680000000800 */
[----:B------:R-:W2:Y:S04]  /*1260*/  LDS R61, [R36+0x4e0] ;  /* 0x0004e000243d7984 */ /* 0x000ea80000000800 */
[----:B------:R-:W3:Y:S04]  /*1270*/  LDS.64 R32, [R67+0x40] ;  /* 0x0000400043207984 */ /* 0x000ee80000000a00 */
[----:B------:R-:W4:Y:S04]  /*1280*/  LDS.64 R36, [R67+0xc0] ;  /* 0x0000c00043247984 */ /* 0x000f280000000a00 */
[----:B------:R-:W5:Y:S01]  /*1290*/  LDS.64 R38, [R67+0x1c0] ;  /* 0x0001c00043267984 */ /* 0x000f620000000a00 */
[C---:B0-----:R-:W-:Y:S01]  /*12a0*/  FFMA R55, R60.reuse, R34, R55 ;  /* 0x000000223c377223 */ /* 0x041fe20000000037 */
[----:B------:R-:W-:Y:S01]  /*12b0*/  FFMA R54, R60, R35, R54 ;  /* 0x000000233c367223 */ /* 0x000fe20000000036 */
[C---:B-1----:R-:W-:Y:S01]  /*12c0*/  FFMA R53, R34.reuse, R59, R53 ;  /* 0x0000003b22357223 */ /* 0x042fe20000000035 */
[----:B------:R-:W-:Y:S01]  /*12d0*/  FFMA R52, R59, R35, R52 ;  /* 0x000000233b347223 */ /* 0x000fe20000000034 */
[----:B--2---:R-:W-:Y:S01]  /*12e0*/  FFMA R51, R34, R61, R51 ;  /* 0x0000003d22337223 */ /* 0x004fe20000000033 */
[----:B------:R-:W-:-:S02]  /*12f0*/  FFMA R50, R61, R35, R50 ;  /* 0x000000233d327223 */ /* 0x000fc40000000032 */
[----:B------:R-:W0:Y:S01]  /*1300*/  LDS.64 R34, [R67+0x80] ;  /* 0x0000800043227984 */ /* 0x000e220000000a00 */
[----:B---3--:R-:W-:Y:S01]  /*1310*/  FFMA R49, R60, R32, R49 ;  /* 0x000000203c317223 */ /* 0x008fe20000000031 */
[C---:B------:R-:W-:Y:S01]  /*1320*/  FFMA R47, R32.reuse, R59, R47 ;  /* 0x0000003b202f7223 */ /* 0x040fe2000000002f */
[----:B------:R-:W-:Y:S01]  /*1330*/  FFMA R45, R32, R61, R45 ;  /* 0x0000003d202d7223 */ /* 0x000fe2000000002d */
[CC--:B------:R-:W-:Y:S01]  /*1340*/  FFMA R48, R60.reuse, R33.reuse, R48 ;  /* 0x000000213c307223 */ /* 0x0c0fe20000000030 */
[-C--:B------:R-:W-:Y:S01]  /*1350*/  FFMA R46, R59, R33.reuse, R46 ;  /* 0x000000213b2e7223 */ /* 0x080fe2000000002e */
[----:B------:R-:W-:Y:S01]  /*1360*/  FFMA R44, R61, R33, R44 ;  /* 0x000000213d2c7223 */ /* 0x000fe2000000002c */
[----:B----4-:R-:W-:Y:S01]  /*1370*/  FFMA R29, R60, R36, R29 ;  /* 0x000000243c1d7223 */ /* 0x010fe2000000001d */
[----:B------:R-:W1:Y:S01]  /*1380*/  LDS.64 R32, [R67+0x100] ;  /* 0x0001000043207984 */ /* 0x000e620000000a00 */
[C---:B------:R-:W-:Y:S01]  /*1390*/  FFMA R27, R36.reuse, R59, R27 ;  /* 0x0000003b241b7223 */ /* 0x040fe2000000001b */
[----:B------:R-:W-:Y:S01]  /*13a0*/  FFMA R25, R36, R61, R25 ;  /* 0x0000003d24197223 */ /* 0x000fe20000000019 */
[CC--:B------:R-:W-:Y:S01]  /*13b0*/  FFMA R28, R60.reuse, R37.reuse, R28 ;  /* 0x000000253c1c7223 */ /* 0x0c0fe2000000001c */
[-C--:B------:R-:W-:Y:S01]  /*13c0*/  FFMA R26, R59, R37.reuse, R26 ;  /* 0x000000253b1a7223 */ /* 0x080fe2000000001a */
[----:B------:R-:W-:Y:S01]  /*13d0*/  FFMA R24, R61, R37, R24 ;  /* 0x000000253d187223 */ /* 0x000fe20000000018 */
[C---:B-----5:R-:W-:Y:S01]  /*13e0*/  FFMA R5, R60.reuse, R38, R5 ;  /* 0x000000263c057223 */ /* 0x060fe20000000005 */
[----:B------:R-:W2:Y:S01]  /*13f0*/  LDS.64 R36, [R67+0x180] ;  /* 0x0001800043247984 */ /* 0x000ea20000000a00 */
[----:B------:R-:W-:Y:S01]  /*1400*/  FFMA R4, R60, R39, R4 ;  /* 0x000000273c047223 */ /* 0x000fe20000000004 */
[C---:B------:R-:W-:Y:S01]  /*1410*/  FFMA R3, R38.reuse, R59, R3 ;  /* 0x0000003b26037223 */ /* 0x040fe20000000003 */
[----:B------:R-:W-:Y:S01]  /*1420*/  FFMA R62, R59, R39, R62 ;  /* 0x000000273b3e7223 */ /* 0x000fe2000000003e */
[----:B------:R-:W-:Y:S01]  /*1430*/  FFMA R64, R38, R61, R64 ;  /* 0x0000003d26407223 */ /* 0x000fe20000000040 */
[----:B------:R-:W-:Y:S01]  /*1440*/  FFMA R66, R61, R39, R66 ;  /* 0x000000273d427223 */ /* 0x000fe20000000042 */
[----:B0-----:R-:W-:Y:S01]  /*1450*/  FFMA R43, R60, R34, R43 ;  /* 0x000000223c2b7223 */ /* 0x001fe2000000002b */
[C---:B------:R-:W-:Y:S01]  /*1460*/  FFMA R41, R34.reuse, R59, R41 ;  /* 0x0000003b22297223 */ /* 0x040fe20000000029 */
[----:B------:R-:W-:Y:S01]  /*1470*/  FFMA R31, R34, R61, R31 ;  /* 0x0000003d221f7223 */ /* 0x000fe2000000001f */
[-C--:B------:R-:W-:Y:S01]  /*1480*/  FFMA R42, R60, R35.reuse, R42 ;  /* 0x000000233c2a7223 */ /* 0x080fe2000000002a */
[-C--:B------:R-:W-:Y:S01]  /*1490*/  FFMA R40, R59, R35.reuse, R40 ;  /* 0x000000233b287223 */ /* 0x080fe20000000028 */
[----:B------:R-:W-:-:S02]  /*14a0*/  FFMA R30, R61, R35, R30 ;  /* 0x000000233d1e7223 */ /* 0x000fc4000000001e */
[----:B------:R-:W0:Y:S01]  /*14b0*/  LDS.64 R34, [R67+0x140] ;  /* 0x0001400043227984 */ /* 0x000e220000000a00 */
[----:B-1----:R-:W-:Y:S01]  /*14c0*/  FFMA R23, R60, R32, R23 ;  /* 0x000000203c177223 */ /* 0x002fe20000000017 */
[C---:B------:R-:W-:Y:S01]  /*14d0*/  FFMA R21, R32.reuse, R59, R21 ;  /* 0x0000003b20157223 */ /* 0x040fe20000000015 */
[----:B------:R-:W-:Y:S01]  /*14e0*/  FFMA R19, R32, R61, R19 ;  /* 0x0000003d20137223 */ /* 0x000fe20000000013 */
[CC--:B------:R-:W-:Y:S01]  /*14f0*/  FFMA R22, R60.reuse, R33.reuse, R22 ;  /* 0x000000213c167223 */ /* 0x0c0fe20000000016 */
[-C--:B------:R-:W-:Y:S01]  /*1500*/  FFMA R20, R59, R33.reuse, R20 ;  /* 0x000000213b147223 */ /* 0x080fe20000000014 */
[----:B------:R-:W-:Y:S01]  /*1510*/  FFMA R18, R61, R33, R18 ;  /* 0x000000213d127223 */ /* 0x000fe20000000012 */
[----:B------:R-:W-:Y:S01]  /*1520*/  MOV R32, 0x1 ;  /* 0x0000000100207802 */ /* 0x000fe20000000f00 */
[----:B--2---:R-:W-:Y:S01]  /*1530*/  FFMA R11, R60, R36, R11 ;  /* 0x000000243c0b7223 */ /* 0x004fe2000000000b */
[C---:B------:R-:W-:Y:S01]  /*1540*/  FFMA R9, R36.reuse, R59, R9 ;  /* 0x0000003b24097223 */ /* 0x040fe20000000009 */
[----:B------:R-:W-:Y:S01]  /*1550*/  FFMA R7, R36, R61, R7 ;  /* 0x0000003d24077223 */ /* 0x000fe20000000007 */
[CC--:B------:R-:W-:Y:S01]  /*1560*/  FFMA R10, R60.reuse, R37.reuse, R10 ;  /* 0x000000253c0a7223 */ /* 0x0c0fe2000000000a */
[-C--:B------:R-:W-:Y:S01]  /*1570*/  FFMA R8, R59, R37.reuse, R8 ;  /* 0x000000253b087223 */ /* 0x080fe20000000008 */
[----:B------:R-:W-:Y:S01]  /*1580*/  FFMA R6, R61, R37, R6 ;  /* 0x000000253d067223 */ /* 0x000fe20000000006 */
[----:B0-----:R-:W-:Y:S01]  /*1590*/  FFMA R17, R60, R34, R17 ;  /* 0x000000223c117223 */ /* 0x001fe20000000011 */
[C---:B------:R-:W-:Y:S01]  /*15a0*/  FFMA R15, R34.reuse, R59, R15 ;  /* 0x0000003b220f7223 */ /* 0x040fe2000000000f */
[----:B------:R-:W-:Y:S01]  /*15b0*/  FFMA R13, R34, R61, R13 ;  /* 0x0000003d220d7223 */ /* 0x000fe2000000000d */
[-C--:B------:R-:W-:Y:S01]  /*15c0*/  FFMA R16, R60, R35.reuse, R16 ;  /* 0x000000233c107223 */ /* 0x080fe20000000010 */
[-C--:B------:R-:W-:Y:S01]  /*15d0*/  FFMA R14, R59, R35.reuse, R14 ;  /* 0x000000233b0e7223 */ /* 0x080fe2000000000e */
[----:B------:R-:W-:Y:S01]  /*15e0*/  FFMA R12, R61, R35, R12 ;  /* 0x000000233d0c7223 */ /* 0x000fe2000000000c */
[----:B------:R-:W-:Y:S06]  /*15f0*/  BRA.U UP1, `(.L_x_9) ;  /* 0xfffffff901f47547 */ /* 0x000fec000b83ffff */
[----:B------:R-:W-:Y:S05]  /*1600*/  @P0 BRA `(.L_x_10) ;  /* 0xfffffff800bc0947 */ /* 0x000fea000383ffff */
[----:B------:R-:W-:-:S05]  /*1610*/  VIADD R63, R63, 0x1 ;  /* 0x000000013f3f7836 */ /* 0x000fca0000000000 */
[----:B------:R-:W-:-:S13]  /*1620*/  ISETP.NE.AND P0, PT, R63, 0x10, PT ;  /* 0x000000103f00780c */ /* 0x000fda0003f05270 */
[----:B------:R-:W-:Y:S05]  /*1630*/  @P0 BRA `(.L_x_11) ;  /* 0xffffffec00280947 */ /* 0x000fea000383ffff */
[----:B------:R-:W0:Y:S01]  /*1640*/  LDCU.64 UR4, c[0x0][0x398] ;  /* 0x00007300ff0477ac */ /* 0x000e220008000a00 */
[----:B------:R-:W-:-:S04]  /*1650*/  SHF.L.U32 R32, R2, 0x3, RZ ;  /* 0x0000000302207819 */ /* 0x000fc800000006ff */
[----:B------:R-:W-:-:S04]  /*1660*/  LOP3.LUT R32, R32, 0x38, RZ, 0xc0, !PT ;  /* 0x0000003820207812 */ /* 0x000fc800078ec0ff */
[----:B0-----:R-:W-:-:S05]  /*1670*/  IADD3 R32, P0, PT, R32, UR4, RZ ;  /* 0x0000000420207c10 */ /* 0x001fca000ff1e0ff */
[----:B------:R-:W-:-:S05]  /*1680*/  IMAD.X R33, RZ, RZ, UR5, P0 ;  /* 0x00000005ff217e24 */ /* 0x000fca00080e06ff */
[----:B------:R-:W2:Y:S01]  /*1690*/  LDG.E.CONSTANT R63, desc[UR8][R32.64] ;  /* 0x00000008203f7981 */ /* 0x000ea2000c1e9900 */
[----:B------:R-:W-:Y:S01]  /*16a0*/  LOP3.LUT R34, R2, 0xffff, RZ, 0xc0, !PT ;  /* 0x0000ffff02227812 */ /* 0x000fe200078ec0ff */
[----:B------:R-:W-:Y:S02]  /*16b0*/  IMAD.HI.U32 R35, R0, 0x66666667, RZ ;  /* 0x6666666700237827 */ /* 0x000fe400078e00ff */
[----:B------:R-:W3:Y:S02]  /*16c0*/  LDG.E.CONSTANT R60, desc[UR8][R32.64+0x100] ;  /* 0x00010008203c7981 */ /* 0x000ee4000c1e9900 */
[----:B------:R-:W-:Y:S01]  /*16d0*/  IMAD R34, R34, 0xaab, RZ ;  /* 0x00000aab22227824 */ /* 0x000fe200078e02ff */
[----:B------:R-:W-:Y:S01]  /*16e0*/  SHF.R.U32.HI R35, RZ, 0x1, R35 ;  /* 0x00000001ff237819 */ /* 0x000fe20000011623 */
[----:B------:R-:W4:Y:S03]  /*16f0*/  LDG.E.CONSTANT R56, desc[UR8][R32.64+0x180] ;  /* 0x0001800820387981 */ /* 0x000f26000c1e9900 */
[----:B------:R-:W-:Y:S01]  /*1700*/  SHF.R.U32.HI R34, RZ, 0x10, R34 ;  /* 0x00000010ff227819 */ /* 0x000fe20000011622 */
[----:B------:R-:W5:Y:S03]  /*1710*/  LDG.E.CONSTANT R38, desc[UR8][R32.64+0x140] ;  /* 0x0001400820267981 */ /* 0x000f66000c1e9900 */
[----:B------:R-:W-:Y:S01]  /*1720*/  PRMT R39, R34, 0x9910, RZ ;  /* 0x0000991022277816 */ /* 0x000fe200000000ff */
[----:B------:R-:W-:Y:S01]  /*1730*/  IMAD R35, R35, 0x91, R0 ;  /* 0x0000009123237824 */ /* 0x000fe200078e0200 */
[----:B------:R-:W-:Y:S01]  /*1740*/  SHF.L.U32 R0, R2, 0x1, RZ ;  /* 0x0000000102007819 */ /* 0x000fe200000006ff */
[----:B------:R-:W5:Y:S02]  /*1750*/  LDG.E.CONSTANT R36, desc[UR8][R32.64+0x1c0] ;  /* 0x0001c00820247981 */ /* 0x000f64000c1e9900 */
[----:B------:R-:W-:Y:S01]  /*1760*/  IMAD R57, R39, 0x18, RZ ;  /* 0x0000001827397824 */ /* 0x000fe200078e02ff */
[----:B------:R-:W-:Y:S01]  /*1770*/  LOP3.LUT R0, R0, 0xe, RZ, 0xc0, !PT ;  /* 0x0000000e00007812 */ /* 0x000fe200078ec0ff */
[----:B------:R-:W5:Y:S02]  /*1780*/  LDG.E.CONSTANT R39, desc[UR8][R32.64+0x4] ;  /* 0x0000040820277981 */ /* 0x000f64000c1e9900 */
[----:B------:R-:W-:-:S02]  /*1790*/  IMAD.MOV R59, RZ, RZ, -R57 ;  /* 0x000000ffff3b7224 */ /* 0x000fc400078e0a39 */
[----:B------:R-:W-:Y:S01]  /*17a0*/  IMAD R35, R35, 0x180, R0 ;  /* 0x0000018023237824 */ /* 0x000fe200078e0200 */
[----:B------:R-:W5:Y:S02]  /*17b0*/  LDG.E.CONSTANT R57, desc[UR8][R32.64+0x44] ;  /* 0x0000440820397981 */ /* 0x000f64000c1e9900 */
[----:B------:R-:W-:Y:S01]  /*17c0*/  PRMT R59, R59, 0x7710, RZ ;  /* 0x000077103b3b7816 */ /* 0x000fe200000000ff */
[----:B------:R-:W-:Y:S01]  /*17d0*/  IMAD R61, R34, 0x1680, R35 ;  /* 0x00001680223d7824 */ /* 0x000fe200078e0223 */
[----:B------:R-:W5:Y:S01]  /*17e0*/  LDG.E.CONSTANT R68, desc[UR8][R32.64+0x40] ;  /* 0x0000400820447981 */ /* 0x000f62000c1e9900 */
[----:B------:R-:W0:Y:S01]  /*17f0*/  LDC.64 R34, c[0x0][0x390] ;  /* 0x0000e400ff227b82 */ /* 0x000e220000000a00 */
[----:B------:R-:W-:Y:S02]  /*1800*/  IADD3 R0, PT, PT, R59, R2, RZ ;  /* 0x000000023b007210 */ /* 0x000fe40007ffe0ff */
[----:B------:R-:W5:Y:S03]  /*1810*/  LDG.E.CONSTANT R59, desc[UR8][R32.64+0x84] ;  /* 0x00008408203b7981 */ /* 0x000f66000c1e9900 */
[----:B------:R-:W-:Y:S01]  /*1820*/  IMAD.SHL.U32 R0, R0, 0x10, RZ ;  /* 0x0000001000007824 */ /* 0x000fe200078e00ff */
[----:B------:R-:W5:Y:S04]  /*1830*/  LDG.E.CONSTANT R37, desc[UR8][R32.64+0x80] ;  /* 0x0000800820257981 */ /* 0x000f68000c1e9900 */
[----:B------:R-:W-:Y:S01]  /*1840*/  LOP3.LUT R0, R0, 0x180, RZ, 0xc0, !PT ;  /* 0x0000018000007812 */ /* 0x000fe200078ec0ff */
[----:B------:R-:W5:Y:S03]  /*1850*/  LDG.E.CONSTANT R58, desc[UR8][R32.64+0xc0] ;  /* 0x0000c008203a7981 */ /* 0x000f66000c1e9900 */
[----:B------:R-:W-:Y:S01]  /*1860*/  IADD3 R65, PT, PT, R0, R61, RZ ;  /* 0x0000003d00417210 */ /* 0x000fe20007ffe0ff */
[----:B------:R-:W5:Y:S04]  /*1870*/  LDG.E.CONSTANT R67, desc[UR8][R32.64+0x1c4] ;  /* 0x0001c40820437981 */ /* 0x000f68000c1e9900 */
[----:B------:R-:W5:Y:S01]  /*1880*/  LDG.E.CONSTANT R61, desc[UR8][R32.64+0xc4] ;  /* 0x0000c408203d7981 */ /* 0x000f62000c1e9900 */
[----:B0-----:R-:W-:-:S03]  /*1890*/  IMAD.WIDE.U32 R34, R65, 0x4, R34 ;  /* 0x0000000441227825 */ /* 0x001fc600078e0022 */
[----:B------:R-:W5:Y:S01]  /*18a0*/  LDG.E.CONSTANT R65, desc[UR8][R32.64+0x184] ;  /* 0x0001840820417981 */ /* 0x000f62000c1e9900 */
[--C-:B--2---:R-:W-:Y:S01]  /*18b0*/  FADD R55, R55, R63.reuse ;  /* 0x0000003f37377221 */ /* 0x104fe20000000000 */
[--C-:B------:R-:W-:Y:S01]  /*18c0*/  FADD R53, R53, R63.reuse ;  /* 0x0000003f35357221 */ /* 0x100fe20000000000 */
[----:B------:R-:W-:Y:S02]  /*18d0*/  FADD R51, R51, R63 ;  /* 0x0000003f33337221 */ /* 0x000fe40000000000 */
[----:B------:R-:W2:Y:S01]  /*18e0*/  LDG.E.CONSTANT R63, desc[UR8][R32.64+0x104] ;  /* 0x00010408203f7981 */ /* 0x000ea2000c1e9900 */
[----:B------:R-:W-:-:S03]  /*18f0*/  FMNMX R69, RZ, R55, !PT ;  /* 0x00000037ff457209 */ /* 0x000fc60007800000 */
[----:B------:R-:W2:Y:S01]  /*1900*/  LDG.E.CONSTANT R55, desc[UR8][R32.64+0x144] ;  /* 0x0001440820377981 */ /* 0x000ea2000c1e9900 */
[----:B---3--:R-:W-:Y:S01]  /*1910*/  FADD R19, R19, R60 ;  /* 0x0000003c13137221 */ /* 0x008fe20000000000 */
[--C-:B----4-:R-:W-:Y:S01]  /*1920*/  FADD R7, R7, R56.reuse ;  /* 0x0000003807077221 */ /* 0x110fe20000000000 */
[----:B------:R-:W-:Y:S01]  /*1930*/  FADD R11, R11, R56 ;  /* 0x000000380b0b7221 */ /* 0x000fe20000000000 */
[----:B-----5:R-:W-:Y:S02]  /*1940*/  FADD R13, R13, R38 ;  /* 0x000000260d0d7221 */ /* 0x020fe40000000000 */
[----:B------:R-:W-:Y:S01]  /*1950*/  FMNMX R19, RZ, R19, !PT ;  /* 0x00000013ff137209 */ /* 0x000fe20007800000 */
[----:B------:R-:W-:Y:S01]  /*1960*/  FADD R9, R9, R56 ;  /* 0x0000003809097221 */ /* 0x000fe20000000000 */
[--C-:B------:R-:W-:Y:S01]  /*1970*/  FADD R5, R5, R36.reuse ;  /* 0x0000002405057221 */ /* 0x100fe20000000000 */
[--C-:B------:R-:W-:Y:S02]  /*1980*/  FADD R3, R3, R36.reuse ;  /* 0x0000002403037221 */ /* 0x100fe40000000000 */
[----:B------:R0:W-:Y:S01]  /*1990*/  STG.E desc[UR8][R34.64+0x3d00], R19 ;  /* 0x003d001322007986 */ /* 0x0001e2000c101908 */
[----:B------:R-:W-:Y:S01]  /*19a0*/  FMNMX R13, RZ, R13, !PT ;  /* 0x0000000dff0d7209 */ /* 0x000fe20007800000 */
[----:B------:R-:W-:Y:S01]  /*19b0*/  FADD R36, R64, R36 ;  /* 0x0000002440247221 */ /* 0x000fe20000000000 */
[----:B------:R-:W-:Y:S01]  /*19c0*/  FMNMX R11, RZ, R11, !PT ;  /* 0x0000000bff0b7209 */ /* 0x000fe20007800000 */
[--C-:B------:R-:W-:Y:S01]  /*19d0*/  FADD R54, R54, R39.reuse ;  /* 0x0000002736367221 */ /* 0x100fe20000000000 */
[----:B------:R-:W-:Y:S01]  /*19e0*/  FMNMX R9, RZ, R9, !PT ;  /* 0x00000009ff097209 */ /* 0x000fe20007800000 */
[----:B------:R-:W-:Y:S01]  /*19f0*/  FADD R52, R52, R39 ;  /* 0x0000002734347221 */ /* 0x000fe20000000000 */
[----:B------:R-:W-:Y:S01]  /*1a00*/  FMNMX R5, RZ, R5, !PT ;  /* 0x00000005ff057209 */ /* 0x000fe20007800000 */
[--C-:B------:R-:W-:Y:S01]  /*1a10*/  FADD R48, R48, R57.reuse ;  /* 0x0000003930307221 */ /* 0x100fe20000000000 */
[--C-:B------:R-:W-:Y:S01]  /*1a20*/  FADD R46, R46, R57.reuse ;  /* 0x000000392e2e7221 */ /* 0x100fe20000000000 */
[----:B------:R-:W-:Y:S01]  /*1a30*/  FADD R44, R44, R57 ;  /* 0x000000392c2c7221 */ /* 0x000fe20000000000 */
[----:B0-----:R-:W-:-:S02]  /*1a40*/  FMNMX R19, RZ, R7, !PT ;  /* 0x00000007ff137209 */ /* 0x001fc40007800000 */
[----:B------:R-:W-:Y:S01]  /*1a50*/  FMNMX R7, RZ, R3, !PT ;  /* 0x00000003ff077209 */ /* 0x000fe20007800000 */
[----:B------:R0:W-:Y:S01]  /*1a60*/  STG.E desc[UR8][R34.64+0x3d40], R13 ;  /* 0x003d400d22007986 */ /* 0x0001e2000c101908 */
[----:B------:R-:W-:Y:S01]  /*1a70*/  FMNMX R3, RZ, R54, !PT ;  /* 0x00000036ff037209 */ /* 0x000fe20007800000 */
[--C-:B------:R-:W-:Y:S02]  /*1a80*/  FADD R42, R42, R59.reuse ;  /* 0x0000003b2a2a7221 */ /* 0x100fe40000000000 */
[----:B------:R1:W-:Y:S01]  /*1a90*/  STG.E desc[UR8][R34.64+0x180], R11 ;  /* 0x0001800b22007986 */ /* 0x0003e2000c101908 */
[--C-:B------:R-:W-:Y:S01]  /*1aa0*/  FADD R40, R40, R59.reuse ;  /* 0x0000003b28287221 */ /* 0x100fe20000000000 */
[----:B------:R-:W-:Y:S02]  /*1ab0*/  FADD R30, R30, R59 ;  /* 0x0000003b1e1e7221 */ /* 0x000fe40000000000 */
[----:B------:R3:W-:Y:S04]  /*1ac0*/  STG.E desc[UR8][R34.64+0x1f80], R9 ;  /* 0x001f800922007986 */ /* 0x0007e8000c101908 */
[----:B------:R4:W-:Y:S01]  /*1ad0*/  STG.E desc[UR8][R34.64+0x1c0], R5 ;  /* 0x0001c00522007986 */ /* 0x0009e2000c101908 */
[----:B0-----:R-:W-:-:S03]  /*1ae0*/  FMNMX R13, RZ, R36, !PT ;  /* 0x00000024ff0d7209 */ /* 0x001fc60007800000 */
[----:B------:R0:W-:Y:S01]  /*1af0*/  STG.E desc[UR8][R34.64+0x1fc0], R7 ;  /* 0x001fc00722007986 */ /* 0x0001e2000c101908 */
[----:B-1----:R-:W-:Y:S01]  /*1b00*/  FMNMX R11, RZ, R44, !PT ;  /* 0x0000002cff0b7209 */ /* 0x002fe20007800000 */
[--C-:B------:R-:W-:Y:S01]  /*1b10*/  FADD R28, R28, R61.reuse ;  /* 0x0000003d1c1c7221 */ /* 0x100fe20000000000 */
[--C-:B------:R-:W-:Y:S01]  /*1b20*/  FADD R26, R26, R61.reuse ;  /* 0x0000003d1a1a7221 */ /* 0x100fe20000000000 */
[----:B---3--:R-:W-:Y:S01]  /*1b30*/  FMNMX R9, RZ, R52, !PT ;  /* 0x00000034ff097209 */ /* 0x008fe20007800000 */
[----:B------:R-:W-:Y:S01]  /*1b40*/  FADD R24, R24, R61 ;  /* 0x0000003d18187221 */ /* 0x000fe20000000000 */
[----:B----4-:R-:W-:Y:S02]  /*1b50*/  FMNMX R5, RZ, R48, !PT ;  /* 0x00000030ff057209 */ /* 0x010fe40007800000 */
[----:B0-----:R-:W-:Y:S01]  /*1b60*/  FMNMX R7, RZ, R46, !PT ;  /* 0x0000002eff077209 */ /* 0x001fe20007800000 */
[----:B------:R0:W-:Y:S04]  /*1b70*/  STG.E desc[UR8][R34.64+0x3dc0], R13 ;  /* 0x003dc00d22007986 */ /* 0x0001e8000c101908 */
[----:B------:R1:W-:Y:S04]  /*1b80*/  STG.E desc[UR8][R34.64+0x4], R3 ;  /* 0x0000040322007986 */ /* 0x0003e8000c101908 */
[----:B------:R3:W-:Y:S04]  /*1b90*/  STG.E desc[UR8][R34.64+0x1e04], R9 ;  /* 0x001e040922007986 */ /* 0x0007e8000c101908 */
[----:B------:R4:W-:Y:S01]  /*1ba0*/  STG.E desc[UR8][R34.64+0x44], R5 ;  /* 0x0000440522007986 */ /* 0x0009e2000c101908 */
[----:B0-----:R-:W-:-:S03]  /*1bb0*/  FMNMX R13, RZ, R30, !PT ;  /* 0x0000001eff0d7209 */ /* 0x001fc60007800000 */
[----:B------:R0:W-:Y:S01]  /*1bc0*/  STG.E desc[UR8][R34.64+0x1e44], R7 ;  /* 0x001e440722007986 */ /* 0x0001e2000c101908 */
[----:B-1----:R-:W-:-:S03]  /*1bd0*/  FMNMX R3, RZ, R42, !PT ;  /* 0x0000002aff037209 */ /* 0x002fc60007800000 */
[----:B------:R1:W-:Y:S01]  /*1be0*/  STG.E desc[UR8][R34.64+0x3c44], R11 ;  /* 0x003c440b22007986 */ /* 0x0003e2000c101908 */
[----:B---3--:R-:W-:Y:S02]  /*1bf0*/  FMNMX R9, RZ, R40, !PT ;  /* 0x00000028ff097209 */ /* 0x008fe40007800000 */
[----:B----4-:R-:W-:Y:S02]  /*1c00*/  FMNMX R5, RZ, R28, !PT ;  /* 0x0000001cff057209 */ /* 0x010fe40007800000 */
[----:B0-----:R-:W-:Y:S02]  /*1c10*/  FMNMX R7, RZ, R26, !PT ;  /* 0x0000001aff077209 */ /* 0x001fe40007800000 */
[----:B-1----:R-:W-:Y:S01]  /*1c20*/  FMNMX R11, RZ, R24, !PT ;  /* 0x00000018ff0b7209 */ /* 0x002fe20007800000 */
[----:B------:R0:W-:Y:S01]  /*1c30*/  STG.E desc[UR8][R34.64+0x84], R3 ;  /* 0x0000840322007986 */ /* 0x0001e2000c101908 */
[--C-:B------:R-:W-:Y:S01]  /*1c40*/  FADD R49, R49, R68.reuse ;  /* 0x0000004431317221 */ /* 0x100fe20000000000 */
[----:B------:R-:W-:-:S02]  /*1c50*/  FADD R47, R47, R68 ;  /* 0x000000442f2f7221 */ /* 0x000fc40000000000 */
[----:B------:R1:W-:Y:S01]  /*1c60*/  STG.E desc[UR8][R34.64+0x1e84], R9 ;  /* 0x001e840922007986 */ /* 0x0003e2000c101908 */
[----:B------:R-:W-:Y:S01]  /*1c70*/  FADD R45, R45, R68 ;  /* 0x000000442d2d7221 */ /* 0x000fe20000000000 */
[--C-:B------:R-:W-:Y:S02]  /*1c80*/  FADD R43, R43, R37.reuse ;  /* 0x000000252b2b7221 */ /* 0x100fe40000000000 */
[----:B------:R3:W-:Y:S01]  /*1c90*/  STG.E desc[UR8][R34.64+0x3c84], R13 ;  /* 0x003c840d22007986 */ /* 0x0007e2000c101908 */
[--C-:B------:R-:W-:Y:S01]  /*1ca0*/  FADD R41, R41, R37.reuse ;  /* 0x0000002529297221 */ /* 0x100fe20000000000 */
[----:B------:R-:W-:Y:S02]  /*1cb0*/  FADD R31, R31, R37 ;  /* 0x000000251f1f7221 */ /* 0x000fe40000000000 */
[----:B------:R4:W-:Y:S01]  /*1cc0*/  STG.E desc[UR8][R34.64+0xc4], R5 ;  /* 0x0000c40522007986 */ /* 0x0009e2000c101908 */
[--C-:B------:R-:W-:Y:S01]  /*1cd0*/  FADD R29, R29, R58.reuse ;  /* 0x0000003a1d1d7221 */ /* 0x100fe20000000000 */
[----:B------:R-:W-:-:S02]  /*1ce0*/  FADD R27, R27, R58 ;  /* 0x0000003a1b1b7221 */ /* 0x000fc40000000000 */
[----:B------:R5:W-:Y:S01]  /*1cf0*/  STG.E desc[UR8][R34.64+0x1ec4], R7 ;  /* 0x001ec40722007986 */ /* 0x000be2000c101908 */
[----:B------:R-:W-:Y:S01]  /*1d00*/  FADD R25, R25, R58 ;  /* 0x0000003a19197221 */ /* 0x000fe20000000000 */
[--C-:B------:R-:W-:Y:S02]  /*1d10*/  FADD R23, R23, R60.reuse ;  /* 0x0000003c17177221 */ /* 0x100fe40000000000 */
[----:B------:R5:W-:Y:S01]  /*1d20*/  STG.E desc[UR8][R34.64+0x3cc4], R11 ;  /* 0x003cc40b22007986 */ /* 0x000be2000c101908 */
[----:B------:R-:W-:Y:S01]  /*1d30*/  FADD R21, R21, R60 ;  /* 0x0000003c15157221 */ /* 0x000fe20000000000 */
[--C-:B------:R-:W-:Y:S01]  /*1d40*/  FADD R17, R17, R38.reuse ;  /* 0x0000002611117221 */ /* 0x100fe20000000000 */
[----:B------:R-:W-:Y:S01]  /*1d50*/  FADD R15, R15, R38 ;  /* 0x000000260f0f7221 */ /* 0x000fe20000000000 */
[----:B------:R-:W-:Y:S01]  /*1d60*/  FADD R39, R50, R39 ;  /* 0x0000002732277221 */ /* 0x000fe20000000000 */
[--C-:B------:R-:W-:Y:S01]  /*1d70*/  FADD R10, R10, R65.reuse ;  /* 0x000000410a0a7221 */ /* 0x100fe20000000000 */
[--C-:B------:R-:W-:Y:S01]  /*1d80*/  FADD R8, R8, R65.reuse ;  /* 0x0000004108087221 */ /* 0x100fe20000000000 */
[----:B------:R-:W-:Y:S01]  /*1d90*/  FADD R6, R6, R65 ;  /* 0x0000004106067221 */ /* 0x000fe20000000000 */
[--C-:B------:R-:W-:Y:S01]  /*1da0*/  FADD R4, R4, R67.reuse ;  /* 0x0000004304047221 */ /* 0x100fe20000000000 */
[--C-:B------:R-:W-:Y:S01]  /*1db0*/  FADD R62, R62, R67.reuse ;  /* 0x000000433e3e7221 */ /* 0x100fe20000000000 */
[----:B------:R-:W-:Y:S01]  /*1dc0*/  FADD R66, R66, R67 ;  /* 0x0000004342427221 */ /* 0x000fe20000000000 */
[----:B------:R-:W-:-:S02]  /*1dd0*/  FMNMX R53, RZ, R53, !PT ;  /* 0x00000035ff357209 */ /* 0x000fc40007800000 */
[----:B------:R-:W-:Y:S02]  /*1de0*/  FMNMX R51, RZ, R51, !PT ;  /* 0x00000033ff337209 */ /* 0x000fe40007800000 */
[----:B------:R-:W-:Y:S02]  /*1df0*/  FMNMX R49, RZ, R49, !PT ;  /* 0x00000031ff317209 */ /* 0x000fe40007800000 */
[----:B------:R-:W-:Y:S02]  /*1e00*/  FMNMX R47, RZ, R47, !PT ;  /* 0x0000002fff2f7209 */ /* 0x000fe40007800000 */
[----:B------:R-:W-:Y:S02]  /*1e10*/  FMNMX R45, RZ, R45, !PT ;  /* 0x0000002dff2d7209 */ /* 0x000fe40007800000 */
[----:B------:R-:W-:Y:S02]  /*1e20*/  FMNMX R43, RZ, R43, !PT ;  /* 0x0000002bff2b7209 */ /* 0x000fe40007800000 */
        /* <DEDUP_REMOVED lines=9> */
[----:B------:R-:W-:Y:S01]  /*1ec0*/  FMNMX R39, RZ, R39, !PT ;  /* 0x00000027ff277209 */ /* 0x000fe20007800000 */
[----:B------:R-:W-:Y:S04]  /*1ed0*/  STG.E desc[UR8][R34.64], R69 ;  /* 0x0000004522007986 */ /* 0x000fe8000c101908 */
        /* <DEDUP_REMOVED lines=16> */
[----:B------:R-:W-:Y:S01]  /*1fe0*/  STG.E desc[UR8][R34.64+0x3c04], R39 ;  /* 0x003c042722007986 */ /* 0x000fe2000c101908 */
[--C-:B--2---:R-:W-:Y:S01]  /*1ff0*/  FADD R22, R22, R63.reuse ;  /* 0x0000003f16167221 */ /* 0x104fe20000000000 */
[--C-:B------:R-:W-:Y:S01]  /*2000*/  FADD R20, R20, R63.reuse ;  /* 0x0000003f14147221 */ /* 0x100fe20000000000 */
[----:B------:R-:W-:Y:S01]  /*2010*/  FADD R18, R18, R63 ;  /* 0x0000003f12127221 */ /* 0x000fe20000000000 */
[--C-:B------:R-:W-:Y:S01]  /*2020*/  FADD R16, R16, R55.reuse ;  /* 0x0000003710107221 */ /* 0x100fe20000000000 */
[--C-:B------:R-:W-:Y:S01]  /*2030*/  FADD R14, R14, R55.reuse ;  /* 0x000000370e0e7221 */ /* 0x100fe20000000000 */
[----:B------:R-:W-:Y:S01]  /*2040*/  FADD R12, R12, R55 ;  /* 0x000000370c0c7221 */ /* 0x000fe20000000000 */
[----:B0-----:R-:W-:-:S02]  /*2050*/  FMNMX R3, RZ, R22, !PT ;  /* 0x00000016ff037209 */ /* 0x001fc40007800000 */
[----:B-1----:R-:W-:Y:S02]  /*2060*/  FMNMX R9, RZ, R20, !PT ;  /* 0x00000014ff097209 */ /* 0x002fe40007800000 */
[----:B---3--:R-:W-:Y:S02]  /*2070*/  FMNMX R13, RZ, R18, !PT ;  /* 0x00000012ff0d7209 */ /* 0x008fe40007800000 */
[----:B----4-:R-:W-:Y:S02]  /*2080*/  FMNMX R5, RZ, R16, !PT ;  /* 0x00000010ff057209 */ /* 0x010fe40007800000 */
[----:B-----5:R-:W-:Y:S02]  /*2090*/  FMNMX R7, RZ, R14, !PT ;  /* 0x0000000eff077209 */ /* 0x020fe40007800000 */
[----:B------:R-:W-:Y:S01]  /*20a0*/  FMNMX R11, RZ, R12, !PT ;  /* 0x0000000cff0b7209 */ /* 0x000fe20007800000 */
        /* <DEDUP_REMOVED lines=8> */
[----:B--2---:R-:W-:Y:S02]  /*2130*/  FMNMX R13, RZ, R6, !PT ;  /* 0x00000006ff0d7209 */ /* 0x004fe40007800000 */
[----:B---3--:R-:W-:Y:S02]  /*2140*/  FMNMX R5, RZ, R4, !PT ;  /* 0x00000004ff057209 */ /* 0x008fe40007800000 */
[----:B0-----:R-:W-:Y:S02]  /*2150*/  FMNMX R7, RZ, R62, !PT ;  /* 0x0000003eff077209 */ /* 0x001fe40007800000 */
[----:B-1----:R-:W-:Y:S01]  /*2160*/  FMNMX R11, RZ, R66, !PT ;  /* 0x00000042ff0b7209 */ /* 0x002fe20007800000 */
[----:B------:R-:W-:Y:S04]  /*2170*/  STG.E desc[UR8][R34.64+0x184], R3 ;  /* 0x0001840322007986 */ /* 0x000fe8000c101908 */
[----:B------:R-:W-:Y:S04]  /*2180*/  STG.E desc[UR8][R34.64+0x1f84], R9 ;  /* 0x001f840922007986 */ /* 0x000fe8000c101908 */
[----:B------:R-:W-:Y:S04]  /*2190*/  STG.E desc[UR8][R34.64+0x3d84], R13 ;  /* 0x003d840d22007986 */ /* 0x000fe8000c101908 */
[----:B------:R-:W-:Y:S04]  /*21a0*/  STG.E desc[UR8][R34.64+0x1c4], R5 ;  /* 0x0001c40522007986 */ /* 0x000fe8000c101908 */
[----:B------:R-:W-:Y:S04]  /*21b0*/  STG.E desc[UR8][R34.64+0x1fc4], R7 ;  /* 0x001fc40722007986 */ /* 0x000fe8000c101908 */
[----:B------:R-:W-:Y:S01]  /*21c0*/  STG.E desc[UR8][R34.64+0x3dc4], R11 ;  /* 0x003dc40b22007986 */ /* 0x000fe2000c101908 */
[----:B------:R-:W-:Y:S05]  /*21d0*/  EXIT ;  /* 0x000000000000794d */ /* 0x000fea0003800000 */
.L_x_12:
[----:B------:R-:W-:-:S00]  /*21e0*/  BRA `(.L_x_12) ;  /* 0xfffffffc00fc7947 */ /* 0x000fc0000383ffff */
[----:B------:R-:W-:-:S00]  /*21f0*/  NOP ;  /* 0x0000000000007918 */ /* 0x000fc00000000000 */
        /* <DEDUP_REMOVED lines=8> */
.L_x_13:


//--------------------- .nv.shared.my_kernel_kernel0 --------------------------
	.section	.nv.shared.my_kernel_kernel0,"aw",@nobits
	.sectionflags	@""
	.align	4
.nv.shared.my_kernel_kernel0:
	.zero		46368


//--------------------- .nv.shared.reserved.0     --------------------------
	.section	.nv.shared.reserved.0,"aw",@nobits
	.weak		__nv_reservedSMEM_offset_0_alias
	.size		__nv_reservedSMEM_offset_0_alias, 0, 64
	.other		__nv_reservedSMEM_offset_0_alias,@"STO_CUDA_RESERVED_SHARED STV_DEFAULT"
__nv_reservedSMEM_offset_0_alias:
	.zero		0
	.zero		64


//--------------------- .nv.constant0.my_kernel_kernel0 --------------------------
	.section	.nv.constant0.my_kernel_kernel0,"a",@progbits
	.sectionflags	@""
	.align	4
.nv.constant0.my_kernel_kernel0:
	.zero		928


//--------------------- SYMBOLS --------------------------

	.type		.nv.reservedSmem.offset0,@object
	.size		.nv.reservedSmem.offset0,0x4
	.type		.nv.reservedSmem.cap,@object
	.size		.nv.reservedSmem.cap,0x4
